//
// Generated by NVIDIA NVVM Compiler
//
// Compiler Build ID: CL-36424714
// Cuda compilation tools, release 13.0, V13.0.88
// Based on NVVM 20.0.0
//

.version 9.0
.target sm_100
.address_size 64

	// .globl	_Z15batchNormKernelPKfPfmmmmf
// _ZZ15batchNormKernelPKfPfmmmmfE6shared has been demoted

.visible .entry _Z15batchNormKernelPKfPfmmmmf(
	.param .u64 .ptr .align 1 _Z15batchNormKernelPKfPfmmmmf_param_0,
	.param .u64 .ptr .align 1 _Z15batchNormKernelPKfPfmmmmf_param_1,
	.param .u64 _Z15batchNormKernelPKfPfmmmmf_param_2,
	.param .u64 _Z15batchNormKernelPKfPfmmmmf_param_3,
	.param .u64 _Z15batchNormKernelPKfPfmmmmf_param_4,
	.param .u64 _Z15batchNormKernelPKfPfmmmmf_param_5,
	.param .f32 _Z15batchNormKernelPKfPfmmmmf_param_6
)
{
	.reg .pred 	%p<17>;
	.reg .b32 	%r<37>;
	.reg .b32 	%f<35>;
	.reg .b64 	%rd<71>;
	// demoted variable
	.shared .align 4 .b8 _ZZ15batchNormKernelPKfPfmmmmfE6shared[8192];
	ld.param.u64 	%rd39, [_Z15batchNormKernelPKfPfmmmmf_param_0];
	ld.param.u64 	%rd34, [_Z15batchNormKernelPKfPfmmmmf_param_1];
	ld.param.u64 	%rd35, [_Z15batchNormKernelPKfPfmmmmf_param_2];
	ld.param.u64 	%rd36, [_Z15batchNormKernelPKfPfmmmmf_param_3];
	ld.param.u64 	%rd37, [_Z15batchNormKernelPKfPfmmmmf_param_4];
	ld.param.u64 	%rd38, [_Z15batchNormKernelPKfPfmmmmf_param_5];
	ld.param.f32 	%f11, [_Z15batchNormKernelPKfPfmmmmf_param_6];
	cvta.to.global.u64 	%rd1, %rd39;
	mov.u32 	%r1, %ntid.x;
	mov.u32 	%r2, %tid.x;
	mov.u32 	%r10, %ctaid.x;
	cvt.u64.u32 	%rd2, %r10;
	setp.le.u64 	%p1, %rd36, %rd2;
	@%p1 bra 	$L__BB0_29;
	mul.lo.s64 	%rd3, %rd38, %rd37;
	mul.lo.s64 	%rd4, %rd3, %rd35;
	cvt.u64.u32 	%rd68, %r2;
	setp.le.u64 	%p2, %rd4, %rd68;
	mov.f32 	%f32, 0f00000000;
	@%p2 bra 	$L__BB0_7;
	cvt.u64.u32 	%rd6, %r1;
	mov.f32 	%f32, 0f00000000;
	cvt.u32.u64 	%r11, %rd3;
	mov.u64 	%rd62, %rd68;
$L__BB0_3:
	or.b64  	%rd40, %rd62, %rd3;
	and.b64  	%rd41, %rd40, -4294967296;
	setp.ne.s64 	%p3, %rd41, 0;
	@%p3 bra 	$L__BB0_5;
	cvt.u32.u64 	%r12, %rd62;
	div.u32 	%r13, %r12, %r11;
	mul.lo.s32 	%r14, %r13, %r11;
	sub.s32 	%r15, %r12, %r14;
	cvt.u64.u32 	%rd63, %r13;
	cvt.u64.u32 	%rd64, %r15;
	bra.uni 	$L__BB0_6;
$L__BB0_5:
	div.u64 	%rd63, %rd62, %rd3;
	mul.lo.s64 	%rd42, %rd63, %rd3;
	sub.s64 	%rd64, %rd62, %rd42;
$L__BB0_6:
	mad.lo.s64 	%rd43, %rd63, %rd36, %rd2;
	mad.lo.s64 	%rd44, %rd43, %rd3, %rd64;
	shl.b64 	%rd45, %rd44, 2;
	add.s64 	%rd46, %rd1, %rd45;
	ld.global.f32 	%f14, [%rd46];
	add.f32 	%f32, %f32, %f14;
	add.s64 	%rd62, %rd62, %rd6;
	setp.lt.u64 	%p4, %rd62, %rd4;
	@%p4 bra 	$L__BB0_3;
$L__BB0_7:
	shl.b32 	%r16, %r2, 2;
	mov.u32 	%r17, _ZZ15batchNormKernelPKfPfmmmmfE6shared;
	add.s32 	%r3, %r17, %r16;
	st.shared.f32 	[%r3], %f32;
	bar.sync 	0;
	setp.lt.u32 	%p5, %r1, 2;
	@%p5 bra 	$L__BB0_12;
	mov.u32 	%r35, %r1;
$L__BB0_9:
	shr.u32 	%r5, %r35, 1;
	setp.ge.u32 	%p6, %r2, %r5;
	@%p6 bra 	$L__BB0_11;
	shl.b32 	%r18, %r5, 2;
	add.s32 	%r19, %r3, %r18;
	ld.shared.f32 	%f15, [%r19];
	ld.shared.f32 	%f16, [%r3];
	add.f32 	%f17, %f15, %f16;
	st.shared.f32 	[%r3], %f17;
$L__BB0_11:
	bar.sync 	0;
	setp.gt.u32 	%p7, %r35, 3;
	mov.u32 	%r35, %r5;
	@%p7 bra 	$L__BB0_9;
$L__BB0_12:
	setp.le.u64 	%p8, %rd4, %rd68;
	ld.shared.f32 	%f19, [_ZZ15batchNormKernelPKfPfmmmmfE6shared];
	cvt.rn.f32.u64 	%f4, %rd4;
	div.rn.f32 	%f5, %f19, %f4;
	mov.f32 	%f34, 0f00000000;
	@%p8 bra 	$L__BB0_18;
	cvt.u64.u32 	%rd15, %r1;
	mov.f32 	%f34, 0f00000000;
	cvt.u32.u64 	%r20, %rd3;
	mov.u64 	%rd65, %rd68;
$L__BB0_14:
	or.b64  	%rd47, %rd65, %rd3;
	and.b64  	%rd48, %rd47, -4294967296;
	setp.ne.s64 	%p9, %rd48, 0;
	@%p9 bra 	$L__BB0_16;
	cvt.u32.u64 	%r21, %rd65;
	div.u32 	%r22, %r21, %r20;
	mul.lo.s32 	%r23, %r22, %r20;
	sub.s32 	%r24, %r21, %r23;
	cvt.u64.u32 	%rd66, %r22;
	cvt.u64.u32 	%rd67, %r24;
	bra.uni 	$L__BB0_17;
$L__BB0_16:
	div.u64 	%rd66, %rd65, %rd3;
	mul.lo.s64 	%rd49, %rd66, %rd3;
	sub.s64 	%rd67, %rd65, %rd49;
$L__BB0_17:
	mad.lo.s64 	%rd50, %rd66, %rd36, %rd2;
	mad.lo.s64 	%rd51, %rd50, %rd3, %rd67;
	shl.b64 	%rd52, %rd51, 2;
	add.s64 	%rd53, %rd1, %rd52;
	ld.global.f32 	%f21, [%rd53];
	sub.f32 	%f22, %f21, %f5;
	fma.rn.f32 	%f34, %f22, %f22, %f34;
	add.s64 	%rd65, %rd65, %rd15;
	setp.lt.u64 	%p10, %rd65, %rd4;
	@%p10 bra 	$L__BB0_14;
$L__BB0_18:
	shl.b32 	%r25, %r1, 2;
	add.s32 	%r6, %r17, %r25;
	setp.lt.u32 	%p11, %r1, 2;
	shl.b32 	%r27, %r2, 2;
	add.s32 	%r7, %r6, %r27;
	st.shared.f32 	[%r7], %f34;
	bar.sync 	0;
	@%p11 bra 	$L__BB0_23;
	mov.u32 	%r36, %r1;
$L__BB0_20:
	shr.u32 	%r9, %r36, 1;
	setp.ge.u32 	%p12, %r2, %r9;
	@%p12 bra 	$L__BB0_22;
	shl.b32 	%r28, %r9, 2;
	add.s32 	%r29, %r7, %r28;
	ld.shared.f32 	%f23, [%r29];
	ld.shared.f32 	%f24, [%r7];
	add.f32 	%f25, %f23, %f24;
	st.shared.f32 	[%r7], %f25;
$L__BB0_22:
	bar.sync 	0;
	setp.gt.u32 	%p13, %r36, 3;
	mov.u32 	%r36, %r9;
	@%p13 bra 	$L__BB0_20;
$L__BB0_23:
	setp.le.u64 	%p14, %rd4, %rd68;
	ld.shared.f32 	%f26, [%r6];
	div.rn.f32 	%f27, %f26, %f4;
	add.f32 	%f9, %f11, %f27;
	@%p14 bra 	$L__BB0_29;
	cvt.u64.u32 	%rd24, %r1;
	cvta.to.global.u64 	%rd25, %rd34;
	rsqrt.approx.f32 	%f10, %f9;
	cvt.u32.u64 	%r30, %rd3;
$L__BB0_25:
	or.b64  	%rd54, %rd68, %rd3;
	and.b64  	%rd55, %rd54, -4294967296;
	setp.ne.s64 	%p15, %rd55, 0;
	@%p15 bra 	$L__BB0_27;
	cvt.u32.u64 	%r31, %rd68;
	div.u32 	%r32, %r31, %r30;
	mul.lo.s32 	%r33, %r32, %r30;
	sub.s32 	%r34, %r31, %r33;
	cvt.u64.u32 	%rd69, %r32;
	cvt.u64.u32 	%rd70, %r34;
	bra.uni 	$L__BB0_28;
$L__BB0_27:
	div.u64 	%rd69, %rd68, %rd3;
	mul.lo.s64 	%rd56, %rd69, %rd3;
	sub.s64 	%rd70, %rd68, %rd56;
$L__BB0_28:
	mad.lo.s64 	%rd57, %rd69, %rd36, %rd2;
	mad.lo.s64 	%rd58, %rd57, %rd3, %rd70;
	shl.b64 	%rd59, %rd58, 2;
	add.s64 	%rd60, %rd1, %rd59;
	ld.global.f32 	%f28, [%rd60];
	sub.f32 	%f29, %f28, %f5;
	mul.f32 	%f30, %f10, %f29;
	add.s64 	%rd61, %rd25, %rd59;
	st.global.f32 	[%rd61], %f30;
	add.s64 	%rd68, %rd68, %rd24;
	setp.lt.u64 	%p16, %rd68, %rd4;
	@%p16 bra 	$L__BB0_25;
$L__BB0_29:
	ret;

}


// ===== COMPILED SASS (sm_100) =====

	.target	sm_100

	.elftype	@"ET_EXEC"


//--------------------- .note.nv.tkinfo           --------------------------
	.section	.note.nv.tkinfo,"",@"SHT_NOTE"
	.sectionflags	@"SHF_NOTE_NV_TKINFO"
	.tkinfo
        /*0018*/ 	.word	0x00000002
        /*0030*/ 	.string	""
        /*0030*/ 	.string	"ptxas"
        /*0030*/ 	.string	"Cuda compilation tools, release 13.0, V13.0.88"
        /*0030*/ 	.string	"Build cuda_13.0.r13.0/compiler.36424714_0"
        /*0030*/ 	.string	"-arch sm_100 -m 64 "



//--------------------- .note.nv.cuinfo           --------------------------
	.section	.note.nv.cuinfo,"",@"SHT_NOTE"
	.sectionflags	@"SHF_NOTE_NV_CUINFO"
        /*0018*/ 	.short	0x0002
        /*001a*/ 	.short	0x0064
        /*001c*/ 	.short	0x0082
	.zero		2


//--------------------- .nv.info                  --------------------------
	.section	.nv.info,"",@"SHT_CUDA_INFO"
	.align	4


	//----- nvinfo : EIATTR_REGCOUNT
	.align		4
        /*0000*/ 	.byte	0x04, 0x2f
        /*0002*/ 	.short	(.L_1 - .L_0)
	.align		4
.L_0:
        /*0004*/ 	.word	index@(_Z15batchNormKernelPKfPfmmmmf)
        /*0008*/ 	.word	0x00000018


	//----- nvinfo : EIATTR_FRAME_SIZE
	.align		4
.L_1:
        /*000c*/ 	.byte	0x04, 0x11
        /*000e*/ 	.short	(.L_3 - .L_2)
	.align		4
.L_2:
        /*0010*/ 	.word	index@($__internal_1_$__cuda_sm3x_div_rn_noftz_f32_slowpath)
        /*0014*/ 	.word	0x00000000


	//----- nvinfo : EIATTR_FRAME_SIZE
	.align		4
.L_3:
        /*0018*/ 	.byte	0x04, 0x11
        /*001a*/ 	.short	(.L_5 - .L_4)
	.align		4
.L_4:
        /*001c*/ 	.word	index@($__internal_0_$__cuda_sm20_div_u64)
        /*0020*/ 	.word	0x00000000


	//----- nvinfo : EIATTR_FRAME_SIZE
	.align		4
.L_5:
        /*0024*/ 	.byte	0x04, 0x11
        /*0026*/ 	.short	(.L_7 - .L_6)
	.align		4
.L_6:
        /*0028*/ 	.word	index@(_Z15batchNormKernelPKfPfmmmmf)
        /*002c*/ 	.word	0x00000000


	//----- nvinfo : EIATTR_MIN_STACK_SIZE
	.align		4
.L_7:
        /*0030*/ 	.byte	0x04, 0x12
        /*0032*/ 	.short	(.L_9 - .L_8)
	.align		4
.L_8:
        /*0034*/ 	.word	index@(_Z15batchNormKernelPKfPfmmmmf)
        /*0038*/ 	.word	0x00000000
.L_9:


//--------------------- .nv.compat                --------------------------
	.section	.nv.compat,"",@"SHT_CUDA_COMPAT_INFO"
	.align	4
        /*0000*/ 	.byte	0x02, 0x09, 0x00, 0x00, 0x02, 0x02, 0x01, 0x00, 0x02, 0x05, 0x05, 0x00, 0x03, 0x07, 0x01, 0x01
        /*0010*/ 	.byte	0x02, 0x03, 0x00, 0x00, 0x02, 0x06, 0x01, 0x00, 0x04, 0x0b, 0x08, 0x00, 0x01, 0x00, 0x00, 0x00
        /*0020*/ 	.byte	0x00, 0x00, 0x00, 0x00


//--------------------- .nv.info._Z15batchNormKernelPKfPfmmmmf --------------------------
	.section	.nv.info._Z15batchNormKernelPKfPfmmmmf,"",@"SHT_CUDA_INFO"
	.sectionflags	@""
	.align	4


	//----- nvinfo : EIATTR_CUDA_API_VERSION
	.align		4
        /*0000*/ 	.byte	0x04, 0x37
        /*0002*/ 	.short	(.L_11 - .L_10)
.L_10:
        /*0004*/ 	.word	0x00000082


	//----- nvinfo : EIATTR_KPARAM_INFO
	.align		4
.L_11:
        /*0008*/ 	.byte	0x04, 0x17
        /*000a*/ 	.short	(.L_13 - .L_12)
.L_12:
        /*000c*/ 	.word	0x00000000
        /*0010*/ 	.short	0x0006
        /*0012*/ 	.short	0x0030
        /*0014*/ 	.byte	0x00, 0xf0, 0x11, 0x00


	//----- nvinfo : EIATTR_KPARAM_INFO
	.align		4
.L_13:
        /*0018*/ 	.byte	0x04, 0x17
        /*001a*/ 	.short	(.L_15 - .L_14)
.L_14:
        /*001c*/ 	.word	0x00000000
        /*0020*/ 	.short	0x0005
        /*0022*/ 	.short	0x0028
        /*0024*/ 	.byte	0x00, 0xf0, 0x21, 0x00


	//----- nvinfo : EIATTR_KPARAM_INFO
	.align		4
.L_15:
        /*0028*/ 	.byte	0x04, 0x17
        /*002a*/ 	.short	(.L_17 - .L_16)
.L_16:
        /*002c*/ 	.word	0x00000000
        /*0030*/ 	.short	0x0004
        /*0032*/ 	.short	0x0020
        /*0034*/ 	.byte	0x00, 0xf0, 0x21, 0x00


	//----- nvinfo : EIATTR_KPARAM_INFO
	.align		4
.L_17:
        /*0038*/ 	.byte	0x04, 0x17
        /*003a*/ 	.short	(.L_19 - .L_18)
.L_18:
        /*003c*/ 	.word	0x00000000
        /*0040*/ 	.short	0x0003
        /*0042*/ 	.short	0x0018
        /*0044*/ 	.byte	0x00, 0xf0, 0x21, 0x00


	//----- nvinfo : EIATTR_KPARAM_INFO
	.align		4
.L_19:
        /*0048*/ 	.byte	0x04, 0x17
        /*004a*/ 	.short	(.L_21 - .L_20)
.L_20:
        /*004c*/ 	.word	0x00000000
        /*0050*/ 	.short	0x0002
        /*0052*/ 	.short	0x0010
        /*0054*/ 	.byte	0x00, 0xf0, 0x21, 0x00


	//----- nvinfo : EIATTR_KPARAM_INFO
	.align		4
.L_21:
        /*0058*/ 	.byte	0x04, 0x17
        /*005a*/ 	.short	(.L_23 - .L_22)
.L_22:
        /*005c*/ 	.word	0x00000000
        /*0060*/ 	.short	0x0001
        /*0062*/ 	.short	0x0008
        /*0064*/ 	.byte	0x00, 0xf5, 0x21, 0x00


	//----- nvinfo : EIATTR_KPARAM_INFO
	.align		4
.L_23:
        /*0068*/ 	.byte	0x04, 0x17
        /*006a*/ 	.short	(.L_25 - .L_24)
.L_24:
        /*006c*/ 	.word	0x00000000
        /*0070*/ 	.short	0x0000
        /*0072*/ 	.short	0x0000
        /*0074*/ 	.byte	0x00, 0xf5, 0x21, 0x00


	//----- nvinfo : EIATTR_SPARSE_MMA_MASK
	.align		4
.L_25:
        /*0078*/ 	.byte	0x03, 0x50
        /*007a*/ 	.short	0x0000


	//----- nvinfo : EIATTR_MAXREG_COUNT
	.align		4
        /*007c*/ 	.byte	0x03, 0x1b
        /*007e*/ 	.short	0x00ff


	//----- nvinfo : EIATTR_NUM_BARRIERS
	.align		4
        /*0080*/ 	.byte	0x02, 0x4c
        /*0082*/ 	.byte	0x01
	.zero		1


	//----- nvinfo : EIATTR_MERCURY_ISA_VERSION
	.align		4
        /*0084*/ 	.byte	0x03, 0x5f
        /*0086*/ 	.short	0x0101


	//----- nvinfo : EIATTR_VRC_CTA_INIT_COUNT
	.align		4
        /*0088*/ 	.byte	0x02, 0x4a
	.zero		1
	.zero		1


	//----- nvinfo : EIATTR_EXIT_INSTR_OFFSETS
	.align		4
        /*008c*/ 	.byte	0x04, 0x1c
        /*008e*/ 	.short	(.L_27 - .L_26)


	//   ....[0]....
.L_26:
        /*0090*/ 	.word	0x00000050


	//   ....[1]....
        /*0094*/ 	.word	0x00000f00


	//   ....[2]....
        /*0098*/ 	.word	0x000013b0


	//----- nvinfo : EIATTR_CRS_STACK_SIZE
	.align		4
.L_27:
        /*009c*/ 	.byte	0x04, 0x1e
        /*009e*/ 	.short	(.L_29 - .L_28)
.L_28:
        /*00a0*/ 	.word	0x00000000


	//----- nvinfo : EIATTR_CBANK_PARAM_SIZE
	.align		4
.L_29:
        /*00a4*/ 	.byte	0x03, 0x19
        /*00a6*/ 	.short	0x0034


	//----- nvinfo : EIATTR_PARAM_CBANK
	.align		4
        /*00a8*/ 	.byte	0x04, 0x0a
        /*00aa*/ 	.short	(.L_31 - .L_30)
	.align		4
.L_30:
        /*00ac*/ 	.word	index@(.nv.constant0._Z15batchNormKernelPKfPfmmmmf)
        /*00b0*/ 	.short	0x0380
        /*00b2*/ 	.short	0x0034


	//----- nvinfo : EIATTR_SW_WAR
	.align		4
.L_31:
        /*00b4*/ 	.byte	0x04, 0x36
        /*00b6*/ 	.short	(.L_33 - .L_32)
.L_32:
        /*00b8*/ 	.word	0x00000008
.L_33:


//--------------------- .nv.callgraph             --------------------------
	.section	.nv.callgraph,"",@"SHT_CUDA_CALLGRAPH"
	.align	4
	.sectionentsize	8
	.align		4
        /*0000*/ 	.word	0x00000000
	.align		4
        /*0004*/ 	.word	0xffffffff
	.align		4
        /*0008*/ 	.word	0x00000000
	.align		4
        /*000c*/ 	.word	0xfffffffe
	.align		4
        /*0010*/ 	.word	0x00000000
	.align		4
        /*0014*/ 	.word	0xfffffffd
	.align		4
        /*0018*/ 	.word	0x00000000
	.align		4
        /*001c*/ 	.word	0xfffffffc


//--------------------- .text._Z15batchNormKernelPKfPfmmmmf --------------------------
	.section	.text._Z15batchNormKernelPKfPfmmmmf,"ax",@progbits
	.align	128
        .global         _Z15batchNormKernelPKfPfmmmmf
        .type           _Z15batchNormKernelPKfPfmmmmf,@function
        .size           _Z15batchNormKernelPKfPfmmmmf,(.L_x_33 - _Z15batchNormKernelPKfPfmmmmf)
        .other          _Z15batchNormKernelPKfPfmmmmf,@"STO_CUDA_ENTRY STV_DEFAULT"
_Z15batchNormKernelPKfPfmmmmf:
.text._Z15batchNormKernelPKfPfmmmmf:
[----:B------:R-:W-:Y:S08]  /*0000*/  LDC R1, c[0x0][0x37c] ;  /* 0x0000df00ff017b82 */ /* 0x000ff00000000800 */
[----:B------:R-:W0:Y:S08]  /*0010*/  S2UR UR10, SR_CTAID.X ;  /* 0x00000000000a79c3 */ /* 0x000e300000002500 */
[----:B------:R-:W0:Y:S02]  /*0020*/  LDC.64 R2, c[0x0][0x398] ;  /* 0x0000e600ff027b82 */ /* 0x000e240000000a00 */
[----:B0-----:R-:W-:-:S04]  /*0030*/  ISETP.LE.U32.AND P0, PT, R2, UR10, PT ;  /* 0x0000000a02007c0c */ /* 0x001fc8000bf03070 */
[----:B------:R-:W-:-:S13]  /*0040*/  ISETP.GE.U32.AND.EX P0, PT, RZ, R3, PT, P0 ;  /* 0x00000003ff00720c */ /* 0x000fda0003f06100 */
[----:B------:R-:W-:Y:S05]  /*0050*/  @P0 EXIT ;  /* 0x000000000000094d */ /* 0x000fea0003800000 */
[----:B------:R-:W0:Y:S01]  /*0060*/  LDCU.128 UR12, c[0x0][0x3a0] ;  /* 0x00007400ff0c77ac */ /* 0x000e220008000c00 */
[----:B------:R-:W1:Y:S01]  /*0070*/  S2R R4, SR_TID.X ;  /* 0x0000000000047919 */ /* 0x000e620000002100 */
[----:B------:R-:W-:Y:S01]  /*0080*/  BSSY.RECONVERGENT B0, `(.L_x_0) ;  /* 0x0000054000007945 */ /* 0x000fe20003800200 */
[----:B------:R-:W-:Y:S01]  /*0090*/  HFMA2 R10, -RZ, RZ, 0, 0 ;  /* 0x00000000ff0a7431 */ /* 0x000fe200000001ff */
[----:B------:R-:W2:Y:S01]  /*00a0*/  LDCU.64 UR16, c[0x0][0x390] ;  /* 0x00007200ff1077ac */ /* 0x000ea20008000a00 */
[----:B------:R-:W-:Y:S01]  /*00b0*/  IMAD.MOV.U32 R5, RZ, RZ, RZ ;  /* 0x000000ffff057224 */ /* 0x000fe200078e00ff */
[----:B------:R-:W3:Y:S01]  /*00c0*/  LDCU.64 UR18, c[0x0][0x380] ;  /* 0x00007000ff1277ac */ /* 0x000ee20008000a00 */
[----:B0-----:R-:W-:Y:S02]  /*00d0*/  UIMAD UR4, UR15, UR12, URZ ;  /* 0x0000000c0f0472a4 */ /* 0x001fe4000f8e02ff */
[----:B------:R-:W-:Y:S02]  /*00e0*/  UIMAD.WIDE.U32 UR6, UR14, UR12, URZ ;  /* 0x0000000c0e0672a5 */ /* 0x000fe4000f8e00ff */
[----:B------:R-:W-:-:S02]  /*00f0*/  UIMAD UR4, UR14, UR13, UR4 ;  /* 0x0000000d0e0472a4 */ /* 0x000fc4000f8e0204 */
[----:B--2---:R-:W-:Y:S02]  /*0100*/  UIMAD.WIDE.U32 UR8, UR6, UR16, URZ ;  /* 0x00000010060872a5 */ /* 0x004fe4000f8e00ff */
[----:B------:R-:W-:Y:S01]  /*0110*/  UIADD3 UR12, UPT, UPT, UR7, UR4, URZ ;  /* 0x00000004070c7290 */ /* 0x000fe2000fffe0ff */
[----:B------:R-:W0:Y:S03]  /*0120*/  LDCU UR14, c[0x0][0x360] ;  /* 0x00006c00ff0e77ac */ /* 0x000e260008000800 */
[----:B------:R-:W-:Y:S01]  /*0130*/  UIMAD UR4, UR12, UR16, URZ ;  /* 0x000000100c0472a4 */ /* 0x000fe2000f8e02ff */
[----:B-1----:R-:W-:-:S03]  /*0140*/  ISETP.LT.U32.AND P0, PT, R4, UR8, PT ;  /* 0x0000000804007c0c */ /* 0x002fc6000bf01070 */
[----:B------:R-:W-:Y:S01]  /*0150*/  UIMAD UR4, UR6, UR17, UR4 ;  /* 0x00000011060472a4 */ /* 0x000fe2000f8e0204 */
[----:B------:R-:W1:Y:S03]  /*0160*/  LDCU.64 UR16, c[0x0][0x358] ;  /* 0x00006b00ff1077ac */ /* 0x000e660008000a00 */
[----:B------:R-:W-:-:S06]  /*0170*/  UIADD3 UR11, UPT, UPT, UR9, UR4, URZ ;  /* 0x00000004090b7290 */ /* 0x000fcc000fffe0ff */
[----:B------:R-:W-:-:S05]  /*0180*/  IMAD.U32 R0, RZ, RZ, UR11 ;  /* 0x0000000bff007e24 */ /* 0x000fca000f8e00ff */
[----:B------:R-:W-:-:S13]  /*0190*/  ISETP.GT.U32.AND.EX P0, PT, R0, RZ, PT, P0 ;  /* 0x000000ff0000720c */ /* 0x000fda0003f04100 */
[----:B01-3--:R-:W-:Y:S05]  /*01a0*/  @!P0 BRA `(.L_x_1) ;  /* 0x0000000400048947 */ /* 0x00bfea0003800000 */
[----:B------:R-:W0:Y:S01]  /*01b0*/  LDC.64 R8, c[0x0][0x398] ;  /* 0x0000e600ff087b82 */ /* 0x000e220000000a00 */
[----:B------:R-:W-:Y:S01]  /*01c0*/  IMAD.MOV.U32 R10, RZ, RZ, RZ ;  /* 0x000000ffff0a7224 */ /* 0x000fe200078e00ff */
[----:B------:R-:W-:Y:S01]  /*01d0*/  MOV R7, R5 ;  /* 0x0000000500077202 */ /* 0x000fe20000000f00 */
[----:B------:R-:W-:-:S07]  /*01e0*/  IMAD.MOV.U32 R6, RZ, RZ, R4 ;  /* 0x000000ffff067224 */ /* 0x000fce00078e0004 */
.L_x_5:
[----:B------:R-:W-:Y:S01]  /*01f0*/  LOP3.LUT R0, R7, UR12, RZ, 0xfc, !PT ;  /* 0x0000000c07007c12 */ /* 0x000fe2000f8efcff */
[----:B------:R-:W-:Y:S03]  /*0200*/  BSSY.RECONVERGENT B1, `(.L_x_2) ;  /* 0x0000026000017945 */ /* 0x000fe60003800200 */
[----:B------:R-:W-:-:S13]  /*0210*/  ISETP.NE.U32.AND P0, PT, R0, RZ, PT ;  /* 0x000000ff0000720c */ /* 0x000fda0003f05070 */
[----:B------:R-:W-:Y:S05]  /*0220*/  @P0 BRA `(.L_x_3) ;  /* 0x00000000005c0947 */ /* 0x000fea0003800000 */
[----:B------:R-:W1:Y:S01]  /*0230*/  I2F.U32.RP R0, UR6 ;  /* 0x0000000600007d06 */ /* 0x000e620008209000 */
[----:B------:R-:W-:Y:S01]  /*0240*/  ISETP.NE.U32.AND P2, PT, RZ, UR6, PT ;  /* 0x00000006ff007c0c */ /* 0x000fe2000bf45070 */
[----:B------:R-:W-:Y:S02]  /*0250*/  HFMA2 R14, -RZ, RZ, 0, 0 ;  /* 0x00000000ff0e7431 */ /* 0x000fe400000001ff */
[----:B------:R-:W-:-:S04]  /*0260*/  IMAD.MOV.U32 R13, RZ, RZ, RZ ;  /* 0x000000ffff0d7224 */ /* 0x000fc800078e00ff */
[----:B-1----:R-:W1:Y:S02]  /*0270*/  MUFU.RCP R0, R0 ;  /* 0x0000000000007308 */ /* 0x002e640000001000 */
[----:B-1----:R-:W-:-:S06]  /*0280*/  VIADD R2, R0, 0xffffffe ;  /* 0x0ffffffe00027836 */ /* 0x002fcc0000000000 */
[----:B------:R1:W2:Y:S02]  /*0290*/  F2I.FTZ.U32.TRUNC.NTZ R3, R2 ;  /* 0x0000000200037305 */ /* 0x0002a4000021f000 */
[----:B-1----:R-:W-:Y:S01]  /*02a0*/  MOV R2, RZ ;  /* 0x000000ff00027202 */ /* 0x002fe20000000f00 */
[----:B--2---:R-:W-:-:S04]  /*02b0*/  IMAD.MOV R11, RZ, RZ, -R3 ;  /* 0x000000ffff0b7224 */ /* 0x004fc800078e0a03 */
[----:B------:R-:W-:-:S04]  /*02c0*/  IMAD R11, R11, UR6, RZ ;  /* 0x000000060b0b7c24 */ /* 0x000fc8000f8e02ff */
[----:B------:R-:W-:-:S06]  /*02d0*/  IMAD.HI.U32 R3, R3, R11, R2 ;  /* 0x0000000b03037227 */ /* 0x000fcc00078e0002 */
[----:B------:R-:W-:-:S04]  /*02e0*/  IMAD.HI.U32 R12, R3, R6, RZ ;  /* 0x00000006030c7227 */ /* 0x000fc800078e00ff */
[----:B------:R-:W-:-:S04]  /*02f0*/  IMAD.MOV R3, RZ, RZ, -R12 ;  /* 0x000000ffff037224 */ /* 0x000fc800078e0a0c */
[----:B------:R-:W-:-:S05]  /*0300*/  IMAD R3, R3, UR6, R6 ;  /* 0x0000000603037c24 */ /* 0x000fca000f8e0206 */
[----:B------:R-:W-:-:S13]  /*0310*/  ISETP.GE.U32.AND P0, PT, R3, UR6, PT ;  /* 0x0000000603007c0c */ /* 0x000fda000bf06070 */
[----:B------:R-:W-:Y:S01]  /*0320*/  @P0 VIADD R3, R3, -UR6 ;  /* 0x8000000603030c36 */ /* 0x000fe20008000000 */
[----:B------:R-:W-:-:S04]  /*0330*/  @P0 IADD3 R12, PT, PT, R12, 0x1, RZ ;  /* 0x000000010c0c0810 */ /* 0x000fc80007ffe0ff */
[----:B------:R-:W-:-:S13]  /*0340*/  ISETP.GE.U32.AND P1, PT, R3, UR6, PT ;  /* 0x0000000603007c0c */ /* 0x000fda000bf26070 */
[----:B------:R-:W-:Y:S01]  /*0350*/  @P1 VIADD R12, R12, 0x1 ;  /* 0x000000010c0c1836 */ /* 0x000fe20000000000 */
[----:B------:R-:W-:-:S05]  /*0360*/  @!P2 LOP3.LUT R12, RZ, UR6, RZ, 0x33, !PT ;  /* 0x00000006ff0cac12 */ /* 0x000fca000f8e33ff */
[----:B------:R-:W-:-:S04]  /*0370*/  IMAD.MOV R11, RZ, RZ, -R12 ;  /* 0x000000ffff0b7224 */ /* 0x000fc800078e0a0c */
[----:B------:R-:W-:Y:S01]  /*0380*/  IMAD R11, R11, UR6, R6 ;  /* 0x000000060b0b7c24 */ /* 0x000fe2000f8e0206 */
[----:B------:R-:W-:Y:S06]  /*0390*/  BRA `(.L_x_4) ;  /* 0x0000000000307947 */ /* 0x000fec0003800000 */
.L_x_3:
[----:B------:R-:W-:Y:S01]  /*03a0*/  MOV R3, UR7 ;  /* 0x0000000700037c02 */ /* 0x000fe20008000f00 */
[----:B------:R-:W-:Y:S01]  /*03b0*/  IMAD.U32 R2, RZ, RZ, UR6 ;  /* 0x00000006ff027e24 */ /* 0x000fe2000f8e00ff */
[----:B------:R-:W-:Y:S01]  /*03c0*/  MOV R0, 0x3f0 ;  /* 0x000003f000007802 */ /* 0x000fe20000000f00 */
[----:B------:R-:W-:-:S07]  /*03d0*/  IMAD.U32 R3, RZ, RZ, UR12 ;  /* 0x0000000cff037e24 */ /* 0x000fce000f8e00ff */
[----:B0-----:R-:W-:Y:S05]  /*03e0*/  CALL.REL.NOINC `($__internal_0_$__cuda_sm20_div_u64) ;  /* 0x0000000c00f47944 */ /* 0x001fea0003c00000 */
[----:B------:R-:W-:-:S05]  /*03f0*/  IADD3 R15, P0, PT, RZ, -R12, RZ ;  /* 0x8000000cff0f7210 */ /* 0x000fca0007f1e0ff */
[----:B------:R-:W-:Y:S02]  /*0400*/  IMAD.X R0, RZ, RZ, ~R13, P0 ;  /* 0x000000ffff007224 */ /* 0x000fe400000e0e0d */
[----:B------:R-:W-:-:S04]  /*0410*/  IMAD.WIDE.U32 R2, R15, UR6, R6 ;  /* 0x000000060f027c25 */ /* 0x000fc8000f8e0006 */
[----:B------:R-:W-:Y:S01]  /*0420*/  IMAD R0, R0, UR6, RZ ;  /* 0x0000000600007c24 */ /* 0x000fe2000f8e02ff */
[----:B------:R-:W-:-:S03]  /*0430*/  MOV R11, R2 ;  /* 0x00000002000b7202 */ /* 0x000fc60000000f00 */
[----:B------:R-:W-:-:S04]  /*0440*/  IMAD R15, R15, UR12, R0 ;  /* 0x0000000c0f0f7c24 */ /* 0x000fc8000f8e0200 */
[----:B------:R-:W-:-:S07]  /*0450*/  IMAD.IADD R14, R3, 0x1, R15 ;  /* 0x00000001030e7824 */ /* 0x000fce00078e020f */
.L_x_4:
[----:B------:R-:W-:Y:S05]  /*0460*/  BSYNC.RECONVERGENT B1 ;  /* 0x0000000000017941 */ /* 0x000fea0003800200 */
.L_x_2:
[-C--:B0-----:R-:W-:Y:S01]  /*0470*/  IMAD R0, R13, R8.reuse, RZ ;  /* 0x000000080d007224 */ /* 0x081fe200078e02ff */
[----:B------:R-:W-:Y:S01]  /*0480*/  UMOV UR4, UR10 ;  /* 0x0000000a00047c82 */ /* 0x000fe20008000000 */
[----:B------:R-:W-:Y:S02]  /*0490*/  UMOV UR5, URZ ;  /* 0x000000ff00057c82 */ /* 0x000fe40008000000 */
[C---:B------:R-:W-:Y:S02]  /*04a0*/  IMAD R13, R12.reuse, R9, R0 ;  /* 0x000000090c0d7224 */ /* 0x040fe400078e0200 */
[----:B------:R-:W-:Y:S01]  /*04b0*/  IMAD.WIDE.U32 R2, R12, R8, UR4 ;  /* 0x000000040c027e25 */ /* 0x000fe2000f8e0008 */
[----:B------:R-:W-:-:S03]  /*04c0*/  MOV R12, R11 ;  /* 0x0000000b000c7202 */ /* 0x000fc60000000f00 */
[----:B------:R-:W-:Y:S02]  /*04d0*/  IMAD.IADD R0, R3, 0x1, R13 ;  /* 0x0000000103007824 */ /* 0x000fe400078e020d */
[----:B------:R-:W-:Y:S02]  /*04e0*/  IMAD.MOV.U32 R13, RZ, RZ, R14 ;  /* 0x000000ffff0d7224 */ /* 0x000fe400078e000e */
[----:B------:R-:W-:Y:S02]  /*04f0*/  IMAD R3, R0, UR6, RZ ;  /* 0x0000000600037c24 */ /* 0x000fe4000f8e02ff */
[----:B------:R-:W-:-:S04]  /*0500*/  IMAD.WIDE.U32 R12, R2, UR6, R12 ;  /* 0x00000006020c7c25 */ /* 0x000fc8000f8e000c */
[----:B------:R-:W-:Y:S01]  /*0510*/  IMAD R3, R2, UR12, R3 ;  /* 0x0000000c02037c24 */ /* 0x000fe2000f8e0203 */
[----:B------:R-:W-:-:S03]  /*0520*/  LEA R2, P0, R12, UR18, 0x2 ;  /* 0x000000120c027c11 */ /* 0x000fc6000f8010ff */
[----:B------:R-:W-:-:S05]  /*0530*/  IMAD.IADD R3, R13, 0x1, R3 ;  /* 0x000000010d037824 */ /* 0x000fca00078e0203 */
[----:B------:R-:W-:-:S06]  /*0540*/  LEA.HI.X R3, R12, UR19, R3, 0x2, P0 ;  /* 0x000000130c037c11 */ /* 0x000fcc00080f1403 */
[----:B------:R-:W2:Y:S01]  /*0550*/  LDG.E R3, desc[UR16][R2.64] ;  /* 0x0000001002037981 */ /* 0x000ea2000c1e1900 */
[----:B------:R-:W-:-:S04]  /*0560*/  IADD3 R6, P0, PT, R6, UR14, RZ ;  /* 0x0000000e06067c10 */ /* 0x000fc8000ff1e0ff */
[----:B------:R-:W-:Y:S02]  /*0570*/  IADD3.X R7, PT, PT, RZ, R7, RZ, P0, !PT ;  /* 0x00000007ff077210 */ /* 0x000fe400007fe4ff */
[----:B------:R-:W-:-:S04]  /*0580*/  ISETP.GE.U32.AND P0, PT, R6, UR8, PT ;  /* 0x0000000806007c0c */ /* 0x000fc8000bf06070 */
[----:B------:R-:W-:Y:S01]  /*0590*/  ISETP.GE.U32.AND.EX P0, PT, R7, UR11, PT, P0 ;  /* 0x0000000b07007c0c */ /* 0x000fe2000bf06100 */
[----:B--2---:R-:W-:-:S12]  /*05a0*/  FADD R10, R3, R10 ;  /* 0x0000000a030a7221 */ /* 0x004fd80000000000 */
[----:B------:R-:W-:Y:S05]  /*05b0*/  @!P0 BRA `(.L_x_5) ;  /* 0xfffffffc000c8947 */ /* 0x000fea000383ffff */
.L_x_1:
[----:B------:R-:W-:Y:S05]  /*05c0*/  BSYNC.RECONVERGENT B0 ;  /* 0x0000000000007941 */ /* 0x000fea0003800200 */
.L_x_0:
[----:B------:R-:W0:Y:S01]  /*05d0*/  S2UR UR5, SR_CgaCtaId ;  /* 0x00000000000579c3 */ /* 0x000e220000008800 */
[----:B------:R-:W-:Y:S01]  /*05e0*/  UMOV UR4, 0x400 ;  /* 0x0000040000047882 */ /* 0x000fe20000000000 */
[----:B------:R-:W-:-:S06]  /*05f0*/  UISETP.GE.U32.AND UP0, UPT, UR14, 0x2, UPT ;  /* 0x000000020e00788c */ /* 0x000fcc000bf06070 */
[----:B------:R-:W1:Y:S01]  /*0600*/  S2UR UR13, SR_CgaCtaId ;  /* 0x00000000000d79c3 */ /* 0x000e620000008800 */
[----:B0-----:R-:W-:-:S03]  /*0610*/  ULEA UR4, UR5, UR4, 0x18 ;  /* 0x0000000405047291 */ /* 0x001fc6000f8ec0ff */
[----:B------:R-:W-:-:S03]  /*0620*/  UMOV UR5, 0x400 ;  /* 0x0000040000057882 */ /* 0x000fc60000000000 */
[----:B------:R-:W-:Y:S01]  /*0630*/  LEA R3, R4, UR4, 0x2 ;  /* 0x0000000404037c11 */ /* 0x000fe2000f8e10ff */
[----:B------:R-:W-:Y:S01]  /*0640*/  UMOV UR4, UR8 ;  /* 0x0000000800047c82 */ /* 0x000fe20008000000 */
[----:B-1----:R-:W-:-:S03]  /*0650*/  ULEA UR13, UR13, UR5, 0x18 ;  /* 0x000000050d0d7291 */ /* 0x002fc6000f8ec0ff */
[----:B------:R0:W-:Y:S01]  /*0660*/  STS [R3], R10 ;  /* 0x0000000a03007388 */ /* 0x0001e20000000800 */
[----:B------:R-:W-:Y:S01]  /*0670*/  UMOV UR5, UR11 ;  /* 0x0000000b00057c82 */ /* 0x000fe20008000000 */
[----:B------:R-:W-:Y:S06]  /*0680*/  BAR.SYNC.DEFER_BLOCKING 0x0 ;  /* 0x0000000000007b1d */ /* 0x000fec0000010000 */
[----:B------:R-:W-:Y:S05]  /*0690*/  BRA.U !UP0, `(.L_x_6) ;  /* 0x0000000108307547 */ /* 0x000fea000b800000 */
[----:B------:R-:W-:-:S07]  /*06a0*/  IMAD.U32 R0, RZ, RZ, UR14 ;  /* 0x0000000eff007e24 */ /* 0x000fce000f8e00ff */
.L_x_7:
[----:B------:R-:W-:-:S04]  /*06b0*/  SHF.R.U32.HI R8, RZ, 0x1, R0 ;  /* 0x00000001ff087819 */ /* 0x000fc80000011600 */
[----:B------:R-:W-:-:S13]  /*06c0*/  ISETP.GE.U32.AND P0, PT, R4, R8, PT ;  /* 0x000000080400720c */ /* 0x000fda0003f06070 */
[----:B------:R-:W-:Y:S01]  /*06d0*/  @!P0 IMAD R2, R8, 0x4, R3 ;  /* 0x0000000408028824 */ /* 0x000fe200078e0203 */
[----:B------:R-:W-:Y:S05]  /*06e0*/  @!P0 LDS R7, [R3] ;  /* 0x0000000003078984 */ /* 0x000fea0000000800 */
[----:B------:R-:W1:Y:S02]  /*06f0*/  @!P0 LDS R2, [R2] ;  /* 0x0000000002028984 */ /* 0x000e640000000800 */
[----:B-1----:R-:W-:-:S05]  /*0700*/  @!P0 FADD R6, R2, R7 ;  /* 0x0000000702068221 */ /* 0x002fca0000000000 */
[----:B------:R1:W-:Y:S01]  /*0710*/  @!P0 STS [R3], R6 ;  /* 0x0000000603008388 */ /* 0x0003e20000000800 */
[----:B------:R-:W-:Y:S01]  /*0720*/  BAR.SYNC.DEFER_BLOCKING 0x0 ;  /* 0x0000000000007b1d */ /* 0x000fe20000010000 */
[----:B------:R-:W-:Y:S02]  /*0730*/  ISETP.GT.U32.AND P0, PT, R0, 0x3, PT ;  /* 0x000000030000780c */ /* 0x000fe40003f04070 */
[----:B------:R-:W-:-:S11]  /*0740*/  MOV R0, R8 ;  /* 0x0000000800007202 */ /* 0x000fd60000000f00 */
[----:B-1----:R-:W-:Y:S05]  /*0750*/  @P0 BRA `(.L_x_7) ;  /* 0xfffffffc00d40947 */ /* 0x002fea000383ffff */
.L_x_6:
[----:B------:R-:W1:Y:S01]  /*0760*/  LDS R0, [UR13] ;  /* 0x0000000dff007984 */ /* 0x000e620008000800 */
[----:B------:R-:W2:Y:S01]  /*0770*/  I2F.U64 R9, UR4 ;  /* 0x0000000400097d12 */ /* 0x000ea20008301000 */
[----:B------:R-:W-:-:S07]  /*0780*/  ISETP.LT.U32.AND P0, PT, R4, UR8, PT ;  /* 0x0000000804007c0c */ /* 0x000fce000bf01070 */
[----:B--2---:R-:W0:Y:S02]  /*0790*/  MUFU.RCP R2, R9 ;  /* 0x0000000900027308 */ /* 0x004e240000001000 */
[----:B0-----:R-:W-:-:S04]  /*07a0*/  FFMA R3, -R9, R2, 1 ;  /* 0x3f80000009037423 */ /* 0x001fc80000000102 */
[----:B------:R-:W-:Y:S01]  /*07b0*/  FFMA R3, R2, R3, R2 ;  /* 0x0000000302037223 */ /* 0x000fe20000000002 */
[----:B------:R-:W-:Y:S01]  /*07c0*/  IMAD.U32 R2, RZ, RZ, UR11 ;  /* 0x0000000bff027e24 */ /* 0x000fe2000f8e00ff */
[----:B-1----:R-:W0:Y:S02]  /*07d0*/  FCHK P1, R0, R9 ;  /* 0x0000000900007302 */ /* 0x002e240000020000 */
[----:B------:R-:W-:Y:S02]  /*07e0*/  FFMA R8, R0, R3, RZ ;  /* 0x0000000300087223 */ /* 0x000fe400000000ff */
[----:B------:R-:W-:Y:S02]  /*07f0*/  ISETP.GT.U32.AND.EX P0, PT, R2, R5, PT, P0 ;  /* 0x000000050200720c */ /* 0x000fe40003f04100 */
[----:B------:R-:W-:-:S04]  /*0800*/  FFMA R2, -R9, R8, R0 ;  /* 0x0000000809027223 */ /* 0x000fc80000000100 */
[----:B------:R-:W-:Y:S01]  /*0810*/  FFMA R8, R3, R2, R8 ;  /* 0x0000000203087223 */ /* 0x000fe20000000008 */
[----:B0-----:R-:W-:Y:S06]  /*0820*/  @!P1 BRA `(.L_x_8) ;  /* 0x00000000000c9947 */ /* 0x001fec0003800000 */
[----:B------:R-:W-:-:S07]  /*0830*/  MOV R2, 0x850 ;  /* 0x0000085000027802 */ /* 0x000fce0000000f00 */
[----:B------:R-:W-:Y:S05]  /*0840*/  CALL.REL.NOINC `($__internal_1_$__cuda_sm3x_div_rn_noftz_f32_slowpath) ;  /* 0x0000000c00ec7944 */ /* 0x000fea0003c00000 */
[----:B------:R-:W-:-:S07]  /*0850*/  IMAD.MOV.U32 R8, RZ, RZ, R0 ;  /* 0x000000ffff087224 */ /* 0x000fce00078e0000 */
.L_x_8:
[----:B------:R-:W0:Y:S01]  /*0860*/  LDCU.64 UR18, c[0x0][0x380] ;  /* 0x00007000ff1277ac */ /* 0x000e220008000a00 */
[----:B------:R-:W-:Y:S01]  /*0870*/  BSSY.RECONVERGENT B0, `(.L_x_9) ;  /* 0x0000045000007945 */ /* 0x000fe20003800200 */
[----:B------:R-:W-:-:S03]  /*0880*/  HFMA2 R10, -RZ, RZ, 0, 0 ;  /* 0x00000000ff0a7431 */ /* 0x000fc600000001ff */
[----:B------:R-:W-:Y:S05]  /*0890*/  @!P0 BRA `(.L_x_10) ;  /* 0x0000000400088947 */ /* 0x000fea0003800000 */
[----:B------:R-:W1:Y:S01]  /*08a0*/  LDC.64 R14, c[0x0][0x398] ;  /* 0x0000e600ff0e7b82 */ /* 0x000e620000000a00 */
[----:B------:R-:W-:Y:S01]  /*08b0*/  IMAD.MOV.U32 R10, RZ, RZ, RZ ;  /* 0x000000ffff0a7224 */ /* 0x000fe200078e00ff */
[----:B------:R-:W-:Y:S01]  /*08c0*/  MOV R7, R5 ;  /* 0x0000000500077202 */ /* 0x000fe20000000f00 */
[----:B------:R-:W-:-:S07]  /*08d0*/  IMAD.MOV.U32 R6, RZ, RZ, R4 ;  /* 0x000000ffff067224 */ /* 0x000fce00078e0004 */
.L_x_14:
[----:B------:R-:W-:Y:S01]  /*08e0*/  LOP3.LUT R0, R7, UR12, RZ, 0xfc, !PT ;  /* 0x0000000c07007c12 */ /* 0x000fe2000f8efcff */
[----:B------:R-:W-:Y:S03]  /*08f0*/  BSSY.RECONVERGENT B1, `(.L_x_11) ;  /* 0x0000026000017945 */ /* 0x000fe60003800200 */
[----:B------:R-:W-:-:S13]  /*0900*/  ISETP.NE.U32.AND P0, PT, R0, RZ, PT ;  /* 0x000000ff0000720c */ /* 0x000fda0003f05070 */
[----:B------:R-:W-:Y:S05]  /*0910*/  @P0 BRA `(.L_x_12) ;  /* 0x00000000005c0947 */ /* 0x000fea0003800000 */
[----:B------:R-:W2:Y:S01]  /*0920*/  I2F.U32.RP R11, UR6 ;  /* 0x00000006000b7d06 */ /* 0x000ea20008209000 */
[----:B------:R-:W-:Y:S01]  /*0930*/  ISETP.NE.U32.AND P2, PT, RZ, UR6, PT ;  /* 0x00000006ff007c0c */ /* 0x000fe2000bf45070 */
[----:B------:R-:W-:-:S06]  /*0940*/  HFMA2 R16, -RZ, RZ, 0, 0 ;  /* 0x00000000ff107431 */ /* 0x000fcc00000001ff */
[----:B--2---:R-:W2:Y:S02]  /*0950*/  MUFU.RCP R11, R11 ;  /* 0x0000000b000b7308 */ /* 0x004ea40000001000 */
[----:B--2---:R-:W-:-:S06]  /*0960*/  VIADD R2, R11, 0xffffffe ;  /* 0x0ffffffe0b027836 */ /* 0x004fcc0000000000 */
[----:B------:R2:W3:Y:S02]  /*0970*/  F2I.FTZ.U32.TRUNC.NTZ R3, R2 ;  /* 0x0000000200037305 */ /* 0x0004e4000021f000 */
[----:B--2---:R-:W-:Y:S01]  /*0980*/  MOV R2, RZ ;  /* 0x000000ff00027202 */ /* 0x004fe20000000f00 */
[----:B---3--:R-:W-:-:S04]  /*0990*/  IMAD.MOV R13, RZ, RZ, -R3 ;  /* 0x000000ffff0d7224 */ /* 0x008fc800078e0a03 */
[----:B------:R-:W-:-:S04]  /*09a0*/  IMAD R13, R13, UR6, RZ ;  /* 0x000000060d0d7c24 */ /* 0x000fc8000f8e02ff */
[----:B------:R-:W-:-:S06]  /*09b0*/  IMAD.HI.U32 R13, R3, R13, R2 ;  /* 0x0000000d030d7227 */ /* 0x000fcc00078e0002 */
[----:B------:R-:W-:-:S04]  /*09c0*/  IMAD.HI.U32 R12, R13, R6, RZ ;  /* 0x000000060d0c7227 */ /* 0x000fc800078e00ff */
[----:B------:R-:W-:Y:S02]  /*09d0*/  IMAD.MOV R3, RZ, RZ, -R12 ;  /* 0x000000ffff037224 */ /* 0x000fe400078e0a0c */
[----:B------:R-:W-:Y:S02]  /*09e0*/  IMAD.MOV.U32 R13, RZ, RZ, RZ ;  /* 0x000000ffff0d7224 */ /* 0x000fe400078e00ff */
        /* <DEDUP_REMOVED lines=10> */
.L_x_12:
[----:B------:R-:W-:Y:S01]  /*0a90*/  MOV R3, UR7 ;  /* 0x0000000700037c02 */ /* 0x000fe20008000f00 */
[----:B------:R-:W-:Y:S01]  /*0aa0*/  IMAD.U32 R2, RZ, RZ, UR6 ;  /* 0x00000006ff027e24 */ /* 0x000fe2000f8e00ff */
[----:B------:R-:W-:Y:S01]  /*0ab0*/  MOV R0, 0xae0 ;  /* 0x00000ae000007802 */ /* 0x000fe20000000f00 */
[----:B------:R-:W-:-:S07]  /*0ac0*/  IMAD.U32 R3, RZ, RZ, UR12 ;  /* 0x0000000cff037e24 */ /* 0x000fce000f8e00ff */
[----:B01----:R-:W-:Y:S05]  /*0ad0*/  CALL.REL.NOINC `($__internal_0_$__cuda_sm20_div_u64) ;  /* 0x0000000800387944 */ /* 0x003fea0003c00000 */
[----:B------:R-:W-:-:S05]  /*0ae0*/  IADD3 R11, P0, PT, RZ, -R12, RZ ;  /* 0x8000000cff0b7210 */ /* 0x000fca0007f1e0ff */
[----:B------:R-:W-:Y:S02]  /*0af0*/  IMAD.X R0, RZ, RZ, ~R13, P0 ;  /* 0x000000ffff007224 */ /* 0x000fe400000e0e0d */
[----:B------:R-:W-:-:S04]  /*0b00*/  IMAD.WIDE.U32 R2, R11, UR6, R6 ;  /* 0x000000060b027c25 */ /* 0x000fc8000f8e0006 */
[----:B------:R-:W-:-:S04]  /*0b10*/  IMAD R0, R0, UR6, RZ ;  /* 0x0000000600007c24 */ /* 0x000fc8000f8e02ff */
[----:B------:R-:W-:Y:S01]  /*0b20*/  IMAD R17, R11, UR12, R0 ;  /* 0x0000000c0b117c24 */ /* 0x000fe2000f8e0200 */
[----:B------:R-:W-:-:S03]  /*0b30*/  MOV R11, R2 ;  /* 0x00000002000b7202 */ /* 0x000fc60000000f00 */
[----:B------:R-:W-:-:S07]  /*0b40*/  IMAD.IADD R16, R17, 0x1, R3 ;  /* 0x0000000111107824 */ /* 0x000fce00078e0203 */
.L_x_13:
[----:B0-----:R-:W-:Y:S05]  /*0b50*/  BSYNC.RECONVERGENT B1 ;  /* 0x0000000000017941 */ /* 0x001fea0003800200 */
.L_x_11:
[-C--:B-1----:R-:W-:Y:S01]  /*0b60*/  IMAD R0, R13, R14.reuse, RZ ;  /* 0x0000000e0d007224 */ /* 0x082fe200078e02ff */
        /* <DEDUP_REMOVED lines=18> */
[----:B--2---:R-:W-:-:S04]  /*0c90*/  FADD R11, R3, -R8 ;  /* 0x80000008030b7221 */ /* 0x004fc80000000000 */
[----:B------:R-:W-:-:S08]  /*0ca0*/  FFMA R10, R11, R11, R10 ;  /* 0x0000000b0b0a7223 */ /* 0x000fd0000000000a */
[----:B------:R-:W-:Y:S05]  /*0cb0*/  @!P0 BRA `(.L_x_14) ;  /* 0xfffffffc00088947 */ /* 0x000fea000383ffff */
.L_x_10:
[----:B0-----:R-:W-:Y:S05]  /*0cc0*/  BSYNC.RECONVERGENT B0 ;  /* 0x0000000000007941 */ /* 0x001fea0003800200 */
.L_x_9:
[----:B------:R-:W-:Y:S02]  /*0cd0*/  ULEA UR4, UR14, UR13, 0x2 ;  /* 0x0000000d0e047291 */ /* 0x000fe4000f8e10ff */
[----:B------:R-:W-:-:S04]  /*0ce0*/  UISETP.GE.U32.AND UP0, UPT, UR14, 0x2, UPT ;  /* 0x000000020e00788c */ /* 0x000fc8000bf06070 */
[----:B------:R-:W-:-:S05]  /*0cf0*/  LEA R3, R4, UR4, 0x2 ;  /* 0x0000000404037c11 */ /* 0x000fca000f8e10ff */
[----:B------:R0:W-:Y:S01]  /*0d00*/  STS [R3], R10 ;  /* 0x0000000a03007388 */ /* 0x0001e20000000800 */
[----:B------:R-:W-:Y:S06]  /*0d10*/  BAR.SYNC.DEFER_BLOCKING 0x0 ;  /* 0x0000000000007b1d */ /* 0x000fec0000010000 */
[----:B------:R-:W-:Y:S05]  /*0d20*/  BRA.U !UP0, `(.L_x_15) ;  /* 0x0000000108307547 */ /* 0x000fea000b800000 */
[----:B------:R-:W-:-:S07]  /*0d30*/  IMAD.U32 R0, RZ, RZ, UR14 ;  /* 0x0000000eff007e24 */ /* 0x000fce000f8e00ff */
.L_x_16:
[----:B0-----:R-:W-:-:S04]  /*0d40*/  SHF.R.U32.HI R10, RZ, 0x1, R0 ;  /* 0x00000001ff0a7819 */ /* 0x001fc80000011600 */
[----:B------:R-:W-:-:S13]  /*0d50*/  ISETP.GE.U32.AND P0, PT, R4, R10, PT ;  /* 0x0000000a0400720c */ /* 0x000fda0003f06070 */
[----:B------:R-:W-:Y:S01]  /*0d60*/  @!P0 IMAD R2, R10, 0x4, R3 ;  /* 0x000000040a028824 */ /* 0x000fe200078e0203 */
[----:B------:R-:W-:Y:S05]  /*0d70*/  @!P0 LDS R7, [R3] ;  /* 0x0000000003078984 */ /* 0x000fea0000000800 */
[----:B------:R-:W0:Y:S02]  /*0d80*/  @!P0 LDS R2, [R2] ;  /* 0x0000000002028984 */ /* 0x000e240000000800 */
[----:B0-----:R-:W-:-:S05]  /*0d90*/  @!P0 FADD R6, R2, R7 ;  /* 0x0000000702068221 */ /* 0x001fca0000000000 */
[----:B------:R1:W-:Y:S01]  /*0da0*/  @!P0 STS [R3], R6 ;  /* 0x0000000603008388 */ /* 0x0003e20000000800 */
[----:B------:R-:W-:Y:S01]  /*0db0*/  BAR.SYNC.DEFER_BLOCKING 0x0 ;  /* 0x0000000000007b1d */ /* 0x000fe20000010000 */
[----:B------:R-:W-:Y:S02]  /*0dc0*/  ISETP.GT.U32.AND P0, PT, R0, 0x3, PT ;  /* 0x000000030000780c */ /* 0x000fe40003f04070 */
[----:B------:R-:W-:-:S11]  /*0dd0*/  MOV R0, R10 ;  /* 0x0000000a00007202 */ /* 0x000fd60000000f00 */
[----:B-1----:R-:W-:Y:S05]  /*0de0*/  @P0 BRA `(.L_x_16) ;  /* 0xfffffffc00d40947 */ /* 0x002fea000383ffff */
.L_x_15:
[----:B------:R-:W1:Y:S01]  /*0df0*/  LDS R2, [UR4] ;  /* 0x00000004ff027984 */ /* 0x000e620008000800 */
[----:B------:R-:W0:Y:S01]  /*0e00*/  MUFU.RCP R0, R9 ;  /* 0x0000000900007308 */ /* 0x000e220000001000 */
[----:B------:R-:W-:Y:S01]  /*0e10*/  IMAD.U32 R6, RZ, RZ, UR11 ;  /* 0x0000000bff067e24 */ /* 0x000fe2000f8e00ff */
[----:B------:R-:W-:-:S04]  /*0e20*/  ISETP.LT.U32.AND P0, PT, R4, UR8, PT ;  /* 0x0000000804007c0c */ /* 0x000fc8000bf01070 */
[----:B------:R-:W-:Y:S01]  /*0e30*/  ISETP.GT.U32.AND.EX P0, PT, R6, R5, PT, P0 ;  /* 0x000000050600720c */ /* 0x000fe20003f04100 */
[----:B0-----:R-:W-:-:S04]  /*0e40*/  FFMA R3, -R9, R0, 1 ;  /* 0x3f80000009037423 */ /* 0x001fc80000000100 */
[----:B------:R-:W-:Y:S01]  /*0e50*/  FFMA R0, R0, R3, R0 ;  /* 0x0000000300007223 */ /* 0x000fe20000000000 */
[----:B-1----:R-:W0:Y:S03]  /*0e60*/  FCHK P1, R2, R9 ;  /* 0x0000000902007302 */ /* 0x002e260000020000 */
[----:B------:R-:W-:-:S04]  /*0e70*/  FFMA R3, R0, R2, RZ ;  /* 0x0000000200037223 */ /* 0x000fc800000000ff */
[----:B------:R-:W-:-:S04]  /*0e80*/  FFMA R6, -R9, R3, R2 ;  /* 0x0000000309067223 */ /* 0x000fc80000000102 */
[----:B------:R-:W-:Y:S01]  /*0e90*/  FFMA R0, R0, R6, R3 ;  /* 0x0000000600007223 */ /* 0x000fe20000000003 */
[----:B0-----:R-:W-:Y:S06]  /*0ea0*/  @!P1 BRA `(.L_x_17) ;  /* 0x00000000000c9947 */ /* 0x001fec0003800000 */
[----:B------:R-:W-:Y:S01]  /*0eb0*/  IMAD.MOV.U32 R0, RZ, RZ, R2 ;  /* 0x000000ffff007224 */ /* 0x000fe200078e0002 */
[----:B------:R-:W-:-:S07]  /*0ec0*/  MOV R2, 0xee0 ;  /* 0x00000ee000027802 */ /* 0x000fce0000000f00 */
[----:B------:R-:W-:Y:S05]  /*0ed0*/  CALL.REL.NOINC `($__internal_1_$__cuda_sm3x_div_rn_noftz_f32_slowpath) ;  /* 0x0000000800487944 */ /* 0x000fea0003c00000 */
.L_x_17:
[----:B------:R-:W0:Y:S02]  /*0ee0*/  LDCU UR4, c[0x0][0x3b0] ;  /* 0x00007600ff0477ac */ /* 0x000e240008000800 */
[----:B0-----:R-:W-:Y:S01]  /*0ef0*/  FADD R0, R0, UR4 ;  /* 0x0000000400007e21 */ /* 0x001fe20008000000 */
[----:B------:R-:W-:Y:S06]  /*0f00*/  @!P0 EXIT ;  /* 0x000000000000894d */ /* 0x000fec0003800000 */
[C---:B------:R-:W-:Y:S01]  /*0f10*/  FSETP.GEU.AND P0, PT, |R0|.reuse, 1.175494350822287508e-38, PT ;  /* 0x008000000000780b */ /* 0x040fe20003f0e200 */
[----:B------:R-:W0:Y:S01]  /*0f20*/  LDC.64 R10, c[0x0][0x398] ;  /* 0x0000e600ff0a7b82 */ /* 0x000e220000000a00 */
[----:B------:R-:W-:Y:S01]  /*0f30*/  BSSY.RECONVERGENT B0, `(.L_x_18) ;  /* 0x0000047000007945 */ /* 0x000fe20003800200 */
[----:B------:R-:W1:Y:S10]  /*0f40*/  LDCU.128 UR20, c[0x0][0x380] ;  /* 0x00007000ff1477ac */ /* 0x000e740008000c00 */
[----:B------:R-:W-:-:S04]  /*0f50*/  @!P0 FMUL R0, R0, 16777216 ;  /* 0x4b80000000008820 */ /* 0x000fc80000400000 */
[----:B------:R-:W2:Y:S02]  /*0f60*/  MUFU.RSQ R9, R0 ;  /* 0x0000000000097308 */ /* 0x000ea40000001400 */
[----:B-12---:R-:W-:-:S07]  /*0f70*/  @!P0 FMUL R9, R9, 4096 ;  /* 0x4580000009098820 */ /* 0x006fce0000400000 */
.L_x_22:
[----:B------:R-:W-:Y:S01]  /*0f80*/  LOP3.LUT R0, R5, UR12, RZ, 0xfc, !PT ;  /* 0x0000000c05007c12 */ /* 0x000fe2000f8efcff */
[----:B------:R-:W-:Y:S03]  /*0f90*/  BSSY.RECONVERGENT B1, `(.L_x_19) ;  /* 0x0000027000017945 */ /* 0x000fe60003800200 */
[----:B------:R-:W-:-:S13]  /*0fa0*/  ISETP.NE.U32.AND P0, PT, R0, RZ, PT ;  /* 0x000000ff0000720c */ /* 0x000fda0003f05070 */
[----:B-1----:R-:W-:Y:S05]  /*0fb0*/  @P0 BRA `(.L_x_20) ;  /* 0x00000000005c0947 */ /* 0x002fea0003800000 */
[----:B------:R-:W1:Y:S01]  /*0fc0*/  I2F.U32.RP R6, UR6 ;  /* 0x0000000600067d06 */ /* 0x000e620008209000 */
[----:B------:R-:W-:Y:S01]  /*0fd0*/  ISETP.NE.U32.AND P2, PT, RZ, UR6, PT ;  /* 0x00000006ff007c0c */ /* 0x000fe2000bf45070 */
[----:B------:R-:W-:-:S06]  /*0fe0*/  HFMA2 R13, -RZ, RZ, 0, 0 ;  /* 0x00000000ff0d7431 */ /* 0x000fcc00000001ff */
[----:B-1----:R-:W1:Y:S02]  /*0ff0*/  MUFU.RCP R6, R6 ;  /* 0x0000000600067308 */ /* 0x002e640000001000 */
[----:B-1----:R-:W-:-:S06]  /*1000*/  IADD3 R2, PT, PT, R6, 0xffffffe, RZ ;  /* 0x0ffffffe06027810 */ /* 0x002fcc0007ffe0ff */
[----:B------:R1:W2:Y:S02]  /*1010*/  F2I.FTZ.U32.TRUNC.NTZ R3, R2 ;  /* 0x0000000200037305 */ /* 0x0002a4000021f000 */
[----:B-1----:R-:W-:Y:S02]  /*1020*/  IMAD.MOV.U32 R2, RZ, RZ, RZ ;  /* 0x000000ffff027224 */ /* 0x002fe400078e00ff */
[----:B--2---:R-:W-:-:S04]  /*1030*/  IMAD.MOV R7, RZ, RZ, -R3 ;  /* 0x000000ffff077224 */ /* 0x004fc800078e0a03 */
[----:B------:R-:W-:-:S04]  /*1040*/  IMAD R7, R7, UR6, RZ ;  /* 0x0000000607077c24 */ /* 0x000fc8000f8e02ff */
[----:B------:R-:W-:-:S06]  /*1050*/  IMAD.HI.U32 R7, R3, R7, R2 ;  /* 0x0000000703077227 */ /* 0x000fcc00078e0002 */
[----:B------:R-:W-:-:S05]  /*1060*/  IMAD.HI.U32 R12, R7, R4, RZ ;  /* 0x00000004070c7227 */ /* 0x000fca00078e00ff */
[----:B------:R-:W-:-:S05]  /*1070*/  IADD3 R3, PT, PT, -R12, RZ, RZ ;  /* 0x000000ff0c037210 */ /* 0x000fca0007ffe1ff */
[----:B------:R-:W-:Y:S02]  /*1080*/  IMAD R0, R3, UR6, R4 ;  /* 0x0000000603007c24 */ /* 0x000fe4000f8e0204 */
[----:B------:R-:W-:-:S03]  /*1090*/  IMAD.MOV.U32 R3, RZ, RZ, RZ ;  /* 0x000000ffff037224 */ /* 0x000fc600078e00ff */
[----:B------:R-:W-:-:S13]  /*10a0*/  ISETP.GE.U32.AND P0, PT, R0, UR6, PT ;  /* 0x0000000600007c0c */ /* 0x000fda000bf06070 */
[----:B------:R-:W-:Y:S02]  /*10b0*/  @P0 VIADD R0, R0, -UR6 ;  /* 0x8000000600000c36 */ /* 0x000fe40008000000 */
[----:B------:R-:W-:-:S03]  /*10c0*/  @P0 VIADD R12, R12, 0x1 ;  /* 0x000000010c0c0836 */ /* 0x000fc60000000000 */
[----:B------:R-:W-:-:S13]  /*10d0*/  ISETP.GE.U32.AND P1, PT, R0, UR6, PT ;  /* 0x0000000600007c0c */ /* 0x000fda000bf26070 */
[----:B------:R-:W-:Y:S02]  /*10e0*/  @P1 IADD3 R12, PT, PT, R12, 0x1, RZ ;  /* 0x000000010c0c1810 */ /* 0x000fe40007ffe0ff */
[----:B------:R-:W-:-:S05]  /*10f0*/  @!P2 LOP3.LUT R12, RZ, UR6, RZ, 0x33, !PT ;  /* 0x00000006ff0cac12 */ /* 0x000fca000f8e33ff */
[----:B------:R-:W-:-:S04]  /*1100*/  IMAD.MOV R7, RZ, RZ, -R12 ;  /* 0x000000ffff077224 */ /* 0x000fc800078e0a0c */
[----:B------:R-:W-:Y:S01]  /*1110*/  IMAD R2, R7, UR6, R4 ;  /* 0x0000000607027c24 */ /* 0x000fe2000f8e0204 */
[----:B------:R-:W-:Y:S06]  /*1120*/  BRA `(.L_x_21) ;  /* 0x0000000000347947 */ /* 0x000fec0003800000 */
.L_x_20:
[----:B------:R-:W-:Y:S01]  /*1130*/  IMAD.U32 R3, RZ, RZ, UR7 ;  /* 0x00000007ff037e24 */ /* 0x000fe2000f8e00ff */
[----:B------:R-:W-:Y:S01]  /*1140*/  MOV R6, R4 ;  /* 0x0000000400067202 */ /* 0x000fe20000000f00 */
[----:B------:R-:W-:Y:S01]  /*1150*/  IMAD.U32 R2, RZ, RZ, UR6 ;  /* 0x00000006ff027e24 */ /* 0x000fe2000f8e00ff */
[----:B------:R-:W-:Y:S01]  /*1160*/  MOV R0, 0x11a0 ;  /* 0x000011a000007802 */ /* 0x000fe20000000f00 */
[----:B------:R-:W-:Y:S02]  /*1170*/  IMAD.MOV.U32 R7, RZ, RZ, R5 ;  /* 0x000000ffff077224 */ /* 0x000fe400078e0005 */
[----:B------:R-:W-:-:S07]  /*1180*/  IMAD.U32 R3, RZ, RZ, UR12 ;  /* 0x0000000cff037e24 */ /* 0x000fce000f8e00ff */
[----:B0-----:R-:W-:Y:S05]  /*1190*/  CALL.REL.NOINC `($__internal_0_$__cuda_sm20_div_u64) ;  /* 0x0000000000887944 */ /* 0x001fea0003c00000 */
[----:B------:R-:W-:-:S04]  /*11a0*/  IADD3 R7, P0, PT, RZ, -R12, RZ ;  /* 0x8000000cff077210 */ /* 0x000fc80007f1e0ff */
[----:B------:R-:W-:Y:S01]  /*11b0*/  IADD3.X R0, PT, PT, RZ, ~R13, RZ, P0, !PT ;  /* 0x8000000dff007210 */ /* 0x000fe200007fe4ff */
[----:B------:R-:W-:-:S04]  /*11c0*/  IMAD.WIDE.U32 R2, R7, UR6, R4 ;  /* 0x0000000607027c25 */ /* 0x000fc8000f8e0004 */
[----:B------:R-:W-:-:S04]  /*11d0*/  IMAD R0, R0, UR6, RZ ;  /* 0x0000000600007c24 */ /* 0x000fc8000f8e02ff */
[----:B------:R-:W-:-:S04]  /*11e0*/  IMAD R7, R7, UR12, R0 ;  /* 0x0000000c07077c24 */ /* 0x000fc8000f8e0200 */
[----:B------:R-:W-:-:S07]  /*11f0*/  IMAD.IADD R3, R7, 0x1, R3 ;  /* 0x0000000107037824 */ /* 0x000fce00078e0203 */
.L_x_21:
[----:B------:R-:W-:Y:S05]  /*1200*/  BSYNC.RECONVERGENT B1 ;  /* 0x0000000000017941 */ /* 0x000fea0003800200 */
.L_x_19:
[-C--:B0-----:R-:W-:Y:S01]  /*1210*/  IMAD R0, R13, R10.reuse, RZ ;  /* 0x0000000a0d007224 */ /* 0x081fe200078e02ff */
[----:B------:R-:W-:Y:S01]  /*1220*/  UMOV UR4, UR10 ;  /* 0x0000000a00047c82 */ /* 0x000fe20008000000 */
[----:B------:R-:W-:Y:S02]  /*1230*/  UMOV UR5, URZ ;  /* 0x000000ff00057c82 */ /* 0x000fe40008000000 */
[C---:B------:R-:W-:Y:S02]  /*1240*/  IMAD R7, R12.reuse, R11, R0 ;  /* 0x0000000b0c077224 */ /* 0x040fe400078e0200 */
[----:B------:R-:W-:-:S04]  /*1250*/  IMAD.WIDE.U32 R12, R12, R10, UR4 ;  /* 0x000000040c0c7e25 */ /* 0x000fc8000f8e000a */
[----:B------:R-:W-:Y:S02]  /*1260*/  IMAD.IADD R0, R13, 0x1, R7 ;  /* 0x000000010d007824 */ /* 0x000fe400078e0207 */
[----:B------:R-:W-:-:S04]  /*1270*/  IMAD.WIDE.U32 R2, R12, UR6, R2 ;  /* 0x000000060c027c25 */ /* 0x000fc8000f8e0002 */
[----:B------:R-:W-:Y:S01]  /*1280*/  IMAD R7, R0, UR6, RZ ;  /* 0x0000000600077c24 */ /* 0x000fe2000f8e02ff */
[----:B------:R-:W-:-:S03]  /*1290*/  SHF.L.U32 R0, R2, 0x2, RZ ;  /* 0x0000000202007819 */ /* 0x000fc600000006ff */
[----:B------:R-:W-:Y:S01]  /*12a0*/  IMAD R7, R12, UR12, R7 ;  /* 0x0000000c0c077c24 */ /* 0x000fe2000f8e0207 */
[----:B------:R-:W-:-:S03]  /*12b0*/  IADD3 R6, P0, PT, R0, UR20, RZ ;  /* 0x0000001400067c10 */ /* 0x000fc6000ff1e0ff */
[----:B------:R-:W-:-:S05]  /*12c0*/  IMAD.IADD R3, R3, 0x1, R7 ;  /* 0x0000000103037824 */ /* 0x000fca00078e0207 */
[----:B------:R-:W-:-:S04]  /*12d0*/  SHF.L.U64.HI R3, R2, 0x2, R3 ;  /* 0x0000000202037819 */ /* 0x000fc80000010203 */
[----:B------:R-:W-:-:S06]  /*12e0*/  IADD3.X R7, PT, PT, R3, UR21, RZ, P0, !PT ;  /* 0x0000001503077c10 */ /* 0x000fcc00087fe4ff */
[----:B------:R-:W2:Y:S01]  /*12f0*/  LDG.E R7, desc[UR16][R6.64] ;  /* 0x0000001006077981 */ /* 0x000ea2000c1e1900 */
[----:B------:R-:W-:-:S04]  /*1300*/  IADD3 R2, P0, PT, R0, UR22, RZ ;  /* 0x0000001600027c10 */ /* 0x000fc8000ff1e0ff */
[----:B------:R-:W-:Y:S02]  /*1310*/  IADD3.X R3, PT, PT, R3, UR23, RZ, P0, !PT ;  /* 0x0000001703037c10 */ /* 0x000fe400087fe4ff */
[----:B------:R-:W-:-:S05]  /*1320*/  IADD3 R4, P0, PT, R4, UR14, RZ ;  /* 0x0000000e04047c10 */ /* 0x000fca000ff1e0ff */
[----:B------:R-:W-:Y:S01]  /*1330*/  IMAD.X R5, RZ, RZ, R5, P0 ;  /* 0x000000ffff057224 */ /* 0x000fe200000e0605 */
[----:B------:R-:W-:-:S04]  /*1340*/  ISETP.GE.U32.AND P0, PT, R4, UR8, PT ;  /* 0x0000000804007c0c */ /* 0x000fc8000bf06070 */
[----:B------:R-:W-:Y:S01]  /*1350*/  ISETP.GE.U32.AND.EX P0, PT, R5, UR11, PT, P0 ;  /* 0x0000000b05007c0c */ /* 0x000fe2000bf06100 */
[----:B--2---:R-:W-:-:S04]  /*1360*/  FADD R0, R7, -R8 ;  /* 0x8000000807007221 */ /* 0x004fc80000000000 */
[----:B------:R-:W-:-:S05]  /*1370*/  FMUL R13, R9, R0 ;  /* 0x00000000090d7220 */ /* 0x000fca0000400000 */
[----:B------:R1:W-:Y:S03]  /*1380*/  STG.E desc[UR16][R2.64], R13 ;  /* 0x0000000d02007986 */ /* 0x0003e6000c101910 */
[----:B------:R-:W-:Y:S05]  /*1390*/  @!P0 BRA `(.L_x_22) ;  /* 0xfffffff800f88947 */ /* 0x000fea000383ffff */
[----:B------:R-:W-:Y:S05]  /*13a0*/  BSYNC.RECONVERGENT B0 ;  /* 0x0000000000007941 */ /* 0x000fea0003800200 */
.L_x_18:
[----:B------:R-:W-:Y:S05]  /*13b0*/  EXIT ;  /* 0x000000000000794d */ /* 0x000fea0003800000 */
        .weak           $__internal_0_$__cuda_sm20_div_u64
        .type           $__internal_0_$__cuda_sm20_div_u64,@function
        .size           $__internal_0_$__cuda_sm20_div_u64,($__internal_1_$__cuda_sm3x_div_rn_noftz_f32_slowpath - $__internal_0_$__cuda_sm20_div_u64)
$__internal_0_$__cuda_sm20_div_u64:
[----:B------:R-:W0:Y:S08]  /*13c0*/  I2F.U64.RP R18, R2 ;  /* 0x0000000200127312 */ /* 0x000e300000309000 */
[----:B0-----:R-:W0:Y:S02]  /*13d0*/  MUFU.RCP R18, R18 ;  /* 0x0000001200127308 */ /* 0x001e240000001000 */
[----:B0-----:R-:W-:-:S06]  /*13e0*/  IADD3 R13, PT, PT, R18, 0x1ffffffe, RZ ;  /* 0x1ffffffe120d7810 */ /* 0x001fcc0007ffe0ff */
[----:B------:R-:W0:Y:S02]  /*13f0*/  F2I.U64.TRUNC R12, R13 ;  /* 0x0000000d000c7311 */ /* 0x000e24000020d800 */
[----:B0-----:R-:W-:-:S04]  /*1400*/  IMAD.WIDE.U32 R16, R12, R2, RZ ;  /* 0x000000020c107225 */ /* 0x001fc800078e00ff */
[----:B------:R-:W-:Y:S01]  /*1410*/  IMAD R17, R12, R3, R17 ;  /* 0x000000030c117224 */ /* 0x000fe200078e0211 */
[----:B------:R-:W-:-:S03]  /*1420*/  IADD3 R19, P0, PT, RZ, -R16, RZ ;  /* 0x80000010ff137210 */ /* 0x000fc60007f1e0ff */
[----:B------:R-:W-:Y:S02]  /*1430*/  IMAD R17, R13, R2, R17 ;  /* 0x000000020d117224 */ /* 0x000fe400078e0211 */
[----:B------:R-:W-:-:S04]  /*1440*/  IMAD.HI.U32 R16, R12, R19, RZ ;  /* 0x000000130c107227 */ /* 0x000fc800078e00ff */
[----:B------:R-:W-:Y:S02]  /*1450*/  IMAD.X R21, RZ, RZ, ~R17, P0 ;  /* 0x000000ffff157224 */ /* 0x000fe400000e0e11 */
[----:B------:R-:W-:Y:S02]  /*1460*/  IMAD.MOV.U32 R17, RZ, RZ, R12 ;  /* 0x000000ffff117224 */ /* 0x000fe400078e000c */
[----:B------:R-:W-:-:S04]  /*1470*/  IMAD.WIDE.U32 R16, P0, R12, R21, R16 ;  /* 0x000000150c107225 */ /* 0x000fc80007800010 */
[C---:B------:R-:W-:Y:S02]  /*1480*/  IMAD R12, R13.reuse, R21, RZ ;  /* 0x000000150d0c7224 */ /* 0x040fe400078e02ff */
[----:B------:R-:W-:-:S04]  /*1490*/  IMAD.HI.U32 R17, P1, R13, R19, R16 ;  /* 0x000000130d117227 */ /* 0x000fc80007820010 */
[----:B------:R-:W-:Y:S01]  /*14a0*/  IMAD.HI.U32 R21, R13, R21, RZ ;  /* 0x000000150d157227 */ /* 0x000fe200078e00ff */
[----:B------:R-:W-:-:S04]  /*14b0*/  IADD3 R17, P2, PT, R12, R17, RZ ;  /* 0x000000110c117210 */ /* 0x000fc80007f5e0ff */
[----:B------:R-:W-:Y:S01]  /*14c0*/  IADD3.X R19, PT, PT, R21, R13, RZ, P0, !PT ;  /* 0x0000000d15137210 */ /* 0x000fe200007fe4ff */
[----:B------:R-:W-:-:S03]  /*14d0*/  IMAD.WIDE.U32 R12, R17, R2, RZ ;  /* 0x00000002110c7225 */ /* 0x000fc600078e00ff */
[----:B------:R-:W-:Y:S01]  /*14e0*/  IADD3.X R19, PT, PT, RZ, RZ, R19, P2, P1 ;  /* 0x000000ffff137210 */ /* 0x000fe200017e2413 */
[----:B------:R-:W-:Y:S01]  /*14f0*/  IMAD R16, R17, R3, R13 ;  /* 0x0000000311107224 */ /* 0x000fe200078e020d */
[----:B------:R-:W-:-:S03]  /*1500*/  IADD3 R13, P0, PT, RZ, -R12, RZ ;  /* 0x8000000cff0d7210 */ /* 0x000fc60007f1e0ff */
[----:B------:R-:W-:Y:S02]  /*1510*/  IMAD R12, R19, R2, R16 ;  /* 0x00000002130c7224 */ /* 0x000fe400078e0210 */
[----:B------:R-:W-:-:S04]  /*1520*/  IMAD.HI.U32 R16, R17, R13, RZ ;  /* 0x0000000d11107227 */ /* 0x000fc800078e00ff */
[----:B------:R-:W-:-:S04]  /*1530*/  IMAD.X R12, RZ, RZ, ~R12, P0 ;  /* 0x000000ffff0c7224 */ /* 0x000fc800000e0e0c */
[----:B------:R-:W-:-:S04]  /*1540*/  IMAD.WIDE.U32 R16, P0, R17, R12, R16 ;  /* 0x0000000c11107225 */ /* 0x000fc80007800010 */
[C---:B------:R-:W-:Y:S02]  /*1550*/  IMAD R18, R19.reuse, R12, RZ ;  /* 0x0000000c13127224 */ /* 0x040fe400078e02ff */
[----:B------:R-:W-:-:S04]  /*1560*/  IMAD.HI.U32 R17, P1, R19, R13, R16 ;  /* 0x0000000d13117227 */ /* 0x000fc80007820010 */
[----:B------:R-:W-:Y:S02]  /*1570*/  HFMA2 R13, -RZ, RZ, 0, 0 ;  /* 0x00000000ff0d7431 */ /* 0x000fe400000001ff */
[----:B------:R-:W-:Y:S01]  /*1580*/  IMAD.HI.U32 R16, R19, R12, RZ ;  /* 0x0000000c13107227 */ /* 0x000fe200078e00ff */
[----:B------:R-:W-:-:S03]  /*1590*/  IADD3 R17, P2, PT, R18, R17, RZ ;  /* 0x0000001112117210 */ /* 0x000fc60007f5e0ff */
[----:B------:R-:W-:Y:S02]  /*15a0*/  IMAD.X R16, R16, 0x1, R19, P0 ;  /* 0x0000000110107824 */ /* 0x000fe400000e0613 */
[----:B------:R-:W-:-:S03]  /*15b0*/  IMAD.HI.U32 R12, R17, R6, RZ ;  /* 0x00000006110c7227 */ /* 0x000fc600078e00ff */
[----:B------:R-:W-:Y:S01]  /*15c0*/  IADD3.X R16, PT, PT, RZ, RZ, R16, P2, P1 ;  /* 0x000000ffff107210 */ /* 0x000fe200017e2410 */
[----:B------:R-:W-:-:S04]  /*15d0*/  IMAD.WIDE.U32 R12, R17, R7, R12 ;  /* 0x00000007110c7225 */ /* 0x000fc800078e000c */
[C---:B------:R-:W-:Y:S02]  /*15e0*/  IMAD R17, R16.reuse, R7, RZ ;  /* 0x0000000710117224 */ /* 0x040fe400078e02ff */
[----:B------:R-:W-:-:S04]  /*15f0*/  IMAD.HI.U32 R12, P0, R16, R6, R12 ;  /* 0x00000006100c7227 */ /* 0x000fc8000780000c */
[----:B------:R-:W-:Y:S01]  /*1600*/  IMAD.HI.U32 R19, R16, R7, RZ ;  /* 0x0000000710137227 */ /* 0x000fe200078e00ff */
[----:B------:R-:W-:-:S03]  /*1610*/  IADD3 R17, P1, PT, R17, R12, RZ ;  /* 0x0000000c11117210 */ /* 0x000fc60007f3e0ff */
[----:B------:R-:W-:Y:S01]  /*1620*/  IMAD.X R19, RZ, RZ, R19, P0 ;  /* 0x000000ffff137224 */ /* 0x000fe200000e0613 */
[C---:B------:R-:W-:Y:S01]  /*1630*/  IADD3 R18, P2, PT, R17.reuse, 0x1, RZ ;  /* 0x0000000111127810 */ /* 0x040fe20007f5e0ff */
[----:B------:R-:W-:-:S04]  /*1640*/  IMAD.WIDE.U32 R12, R17, R2, RZ ;  /* 0x00000002110c7225 */ /* 0x000fc800078e00ff */
[----:B------:R-:W-:Y:S01]  /*1650*/  IMAD.X R19, RZ, RZ, R19, P1 ;  /* 0x000000ffff137224 */ /* 0x000fe200008e0613 */
[----:B------:R-:W-:Y:S01]  /*1660*/  IADD3 R21, P1, PT, -R12, R6, RZ ;  /* 0x000000060c157210 */ /* 0x000fe20007f3e1ff */
[----:B------:R-:W-:-:S03]  /*1670*/  IMAD R13, R17, R3, R13 ;  /* 0x00000003110d7224 */ /* 0x000fc600078e020d */
[-C--:B------:R-:W-:Y:S01]  /*1680*/  ISETP.GE.U32.AND P0, PT, R21, R2.reuse, PT ;  /* 0x000000021500720c */ /* 0x080fe20003f06070 */
[----:B------:R-:W-:Y:S01]  /*1690*/  IMAD R12, R19, R2, R13 ;  /* 0x00000002130c7224 */ /* 0x000fe200078e020d */
[----:B------:R-:W-:-:S04]  /*16a0*/  IADD3.X R16, PT, PT, RZ, R19, RZ, P2, !PT ;  /* 0x00000013ff107210 */ /* 0x000fc800017fe4ff */
[----:B------:R-:W-:Y:S02]  /*16b0*/  IADD3.X R12, PT, PT, ~R12, R7, RZ, P1, !PT ;  /* 0x000000070c0c7210 */ /* 0x000fe40000ffe5ff */
[----:B------:R-:W-:Y:S02]  /*16c0*/  IADD3 R20, P1, PT, -R2, R21, RZ ;  /* 0x0000001502147210 */ /* 0x000fe40007f3e1ff */
[----:B------:R-:W-:-:S03]  /*16d0*/  ISETP.GE.U32.AND.EX P0, PT, R12, R3, PT, P0 ;  /* 0x000000030c00720c */ /* 0x000fc60003f06100 */
[----:B------:R-:W-:Y:S01]  /*16e0*/  IMAD.X R13, R12, 0x1, ~R3, P1 ;  /* 0x000000010c0d7824 */ /* 0x000fe200008e0e03 */
[----:B------:R-:W-:Y:S02]  /*16f0*/  SEL R17, R18, R17, P0 ;  /* 0x0000001112117207 */ /* 0x000fe40000000000 */
[----:B------:R-:W-:Y:S02]  /*1700*/  SEL R21, R20, R21, P0 ;  /* 0x0000001514157207 */ /* 0x000fe40000000000 */
[----:B------:R-:W-:Y:S02]  /*1710*/  SEL R18, R13, R12, P0 ;  /* 0x0000000c0d127207 */ /* 0x000fe40000000000 */
[----:B------:R-:W-:Y:S02]  /*1720*/  SEL R16, R16, R19, P0 ;  /* 0x0000001310107207 */ /* 0x000fe40000000000 */
[----:B------:R-:W-:Y:S02]  /*1730*/  IADD3 R12, P2, PT, R17, 0x1, RZ ;  /* 0x00000001110c7810 */ /* 0x000fe40007f5e0ff */
[----:B------:R-:W-:-:S02]  /*1740*/  ISETP.GE.U32.AND P0, PT, R21, R2, PT ;  /* 0x000000021500720c */ /* 0x000fc40003f06070 */
[----:B------:R-:W-:Y:S01]  /*1750*/  ISETP.NE.U32.AND P1, PT, R2, RZ, PT ;  /* 0x000000ff0200720c */ /* 0x000fe20003f25070 */
[----:B------:R-:W-:Y:S01]  /*1760*/  IMAD.X R13, RZ, RZ, R16, P2 ;  /* 0x000000ffff0d7224 */ /* 0x000fe200010e0610 */
[----:B------:R-:W-:Y:S02]  /*1770*/  ISETP.GE.U32.AND.EX P0, PT, R18, R3, PT, P0 ;  /* 0x000000031200720c */ /* 0x000fe40003f06100 */
[----:B------:R-:W-:Y:S01]  /*1780*/  ISETP.NE.AND.EX P1, PT, R3, RZ, PT, P1 ;  /* 0x000000ff0300720c */ /* 0x000fe20003f25310 */
[----:B------:R-:W-:Y:S01]  /*1790*/  IMAD.MOV.U32 R3, RZ, RZ, 0x0 ;  /* 0x00000000ff037424 */ /* 0x000fe200078e00ff */
[----:B------:R-:W-:Y:S02]  /*17a0*/  MOV R2, R0 ;  /* 0x0000000000027202 */ /* 0x000fe40000000f00 */
[----:B------:R-:W-:Y:S02]  /*17b0*/  SEL R12, R12, R17, P0 ;  /* 0x000000110c0c7207 */ /* 0x000fe40000000000 */
[----:B------:R-:W-:-:S02]  /*17c0*/  SEL R13, R13, R16, P0 ;  /* 0x000000100d0d7207 */ /* 0x000fc40000000000 */
[----:B------:R-:W-:Y:S02]  /*17d0*/  SEL R12, R12, 0xffffffff, P1 ;  /* 0xffffffff0c0c7807 */ /* 0x000fe40000800000 */
[----:B------:R-:W-:Y:S01]  /*17e0*/  SEL R13, R13, 0xffffffff, P1 ;  /* 0xffffffff0d0d7807 */ /* 0x000fe20000800000 */
[----:B------:R-:W-:Y:S06]  /*17f0*/  RET.REL.NODEC R2 `(_Z15batchNormKernelPKfPfmmmmf) ;  /* 0xffffffe802007950 */ /* 0x000fec0003c3ffff */
        .weak           $__internal_1_$__cuda_sm3x_div_rn_noftz_f32_slowpath
        .type           $__internal_1_$__cuda_sm3x_div_rn_noftz_f32_slowpath,@function
        .size           $__internal_1_$__cuda_sm3x_div_rn_noftz_f32_slowpath,(.L_x_33 - $__internal_1_$__cuda_sm3x_div_rn_noftz_f32_slowpath)
$__internal_1_$__cuda_sm3x_div_rn_noftz_f32_slowpath:
[----:B------:R-:W-:Y:S02]  /*1800*/  SHF.R.U32.HI R6, RZ, 0x17, R9 ;  /* 0x00000017ff067819 */ /* 0x000fe40000011609 */
[----:B------:R-:W-:Y:S02]  /*1810*/  SHF.R.U32.HI R3, RZ, 0x17, R0 ;  /* 0x00000017ff037819 */ /* 0x000fe40000011600 */
[----:B------:R-:W-:Y:S02]  /*1820*/  LOP3.LUT R14, R6, 0xff, RZ, 0xc0, !PT ;  /* 0x000000ff060e7812 */ /* 0x000fe400078ec0ff */
[----:B------:R-:W-:Y:S02]  /*1830*/  LOP3.LUT R12, R3, 0xff, RZ, 0xc0, !PT ;  /* 0x000000ff030c7812 */ /* 0x000fe400078ec0ff */
[----:B------:R-:W-:Y:S02]  /*1840*/  IADD3 R10, PT, PT, R14, -0x1, RZ ;  /* 0xffffffff0e0a7810 */ /* 0x000fe40007ffe0ff */
[----:B------:R-:W-:Y:S01]  /*1850*/  MOV R7, R9 ;  /* 0x0000000900077202 */ /* 0x000fe20000000f00 */
[----:B------:R-:W-:Y:S01]  /*1860*/  VIADD R6, R12, 0xffffffff ;  /* 0xffffffff0c067836 */ /* 0x000fe20000000000 */
[----:B------:R-:W-:-:S04]  /*1870*/  ISETP.GT.U32.AND P1, PT, R10, 0xfd, PT ;  /* 0x000000fd0a00780c */ /* 0x000fc80003f24070 */
[----:B------:R-:W-:-:S13]  /*1880*/  ISETP.GT.U32.OR P1, PT, R6, 0xfd, P1 ;  /* 0x000000fd0600780c */ /* 0x000fda0000f24470 */
[----:B------:R-:W-:Y:S01]  /*1890*/  @!P1 IMAD.MOV.U32 R3, RZ, RZ, RZ ;  /* 0x000000ffff039224 */ /* 0x000fe200078e00ff */
[----:B------:R-:W-:Y:S06]  /*18a0*/  @!P1 BRA `(.L_x_23) ;  /* 0x00000000005c9947 */ /* 0x000fec0003800000 */
[----:B------:R-:W-:Y:S02]  /*18b0*/  FSETP.GTU.FTZ.AND P1, PT, |R0|, +INF , PT ;  /* 0x7f8000000000780b */ /* 0x000fe40003f3c200 */
[----:B------:R-:W-:-:S04]  /*18c0*/  FSETP.GTU.FTZ.AND P2, PT, |R9|, +INF , PT ;  /* 0x7f8000000900780b */ /* 0x000fc80003f5c200 */
[----:B------:R-:W-:-:S13]  /*18d0*/  PLOP3.LUT P1, PT, P1, P2, PT, 0xf8, 0x8f ;  /* 0x00000000008f781c */ /* 0x000fda0000f25f70 */
[----:B------:R-:W-:Y:S05]  /*18e0*/  @P1 BRA `(.L_x_24) ;  /* 0x0000000400441947 */ /* 0x000fea0003800000 */
[----:B------:R-:W-:-:S13]  /*18f0*/  LOP3.LUT P1, RZ, R7, 0x7fffffff, R0, 0xc8, !PT ;  /* 0x7fffffff07ff7812 */ /* 0x000fda000782c800 */
[----:B------:R-:W-:Y:S05]  /*1900*/  @!P1 BRA `(.L_x_25) ;  /* 0x0000000400349947 */ /* 0x000fea0003800000 */
[C---:B------:R-:W-:Y:S02]  /*1910*/  FSETP.NEU.FTZ.AND P3, PT, |R0|.reuse, +INF , PT ;  /* 0x7f8000000000780b */ /* 0x040fe40003f7d200 */
[----:B------:R-:W-:Y:S02]  /*1920*/  FSETP.NEU.FTZ.AND P2, PT, |R9|, +INF , PT ;  /* 0x7f8000000900780b */ /* 0x000fe40003f5d200 */
[----:B------:R-:W-:-:S11]  /*1930*/  FSETP.NEU.FTZ.AND P1, PT, |R0|, +INF , PT ;  /* 0x7f8000000000780b */ /* 0x000fd60003f3d200 */
[----:B------:R-:W-:Y:S05]  /*1940*/  @!P2 BRA !P3, `(.L_x_25) ;  /* 0x000000040024a947 */ /* 0x000fea0005800000 */
[----:B------:R-:W-:-:S04]  /*1950*/  LOP3.LUT P3, RZ, R0, 0x7fffffff, RZ, 0xc0, !PT ;  /* 0x7fffffff00ff7812 */ /* 0x000fc8000786c0ff */
[----:B------:R-:W-:-:S13]  /*1960*/  PLOP3.LUT P2, PT, P2, P3, PT, 0x2f, 0xf2 ;  /* 0x0000000000f2781c */ /* 0x000fda0001746577 */
[----:B------:R-:W-:Y:S05]  /*1970*/  @P2 BRA `(.L_x_26) ;  /* 0x0000000400102947 */ /* 0x000fea0003800000 */
[----:B------:R-:W-:-:S04]  /*1980*/  LOP3.LUT P2, RZ, R7, 0x7fffffff, RZ, 0xc0, !PT ;  /* 0x7fffffff07ff7812 */ /* 0x000fc8000784c0ff */
[----:B------:R-:W-:-:S13]  /*1990*/  PLOP3.LUT P1, PT, P1, P2, PT, 0x2f, 0xf2 ;  /* 0x0000000000f2781c */ /* 0x000fda0000f24577 */
[----:B------:R-:W-:Y:S05]  /*19a0*/  @P1 BRA `(.L_x_27) ;  /* 0x0000000000f81947 */ /* 0x000fea0003800000 */
[----:B------:R-:W-:Y:S02]  /*19b0*/  ISETP.GE.AND P1, PT, R6, RZ, PT ;  /* 0x000000ff0600720c */ /* 0x000fe40003f26270 */
[----:B------:R-:W-:-:S11]  /*19c0*/  ISETP.GE.AND P2, PT, R10, RZ, PT ;  /* 0x000000ff0a00720c */ /* 0x000fd60003f46270 */
[----:B------:R-:W-:Y:S01]  /*19d0*/  @P1 MOV R3, RZ ;  /* 0x000000ff00031202 */ /* 0x000fe20000000f00 */
[----:B------:R-:W-:Y:S02]  /*19e0*/  @!P1 IMAD.MOV.U32 R3, RZ, RZ, -0x40 ;  /* 0xffffffc0ff039424 */ /* 0x000fe400078e00ff */
[----:B------:R-:W-:Y:S01]  /*19f0*/  @!P1 FFMA R0, R0, 1.84467440737095516160e+19, RZ ;  /* 0x5f80000000009823 */ /* 0x000fe200000000ff */
[----:B------:R-:W-:Y:S02]  /*1a00*/  @!P2 FFMA R7, R9, 1.84467440737095516160e+19, RZ ;  /* 0x5f8000000907a823 */ /* 0x000fe400000000ff */
[----:B------:R-:W-:-:S07]  /*1a10*/  @!P2 IADD3 R3, PT, PT, R3, 0x40, RZ ;  /* 0x000000400303a810 */ /* 0x000fce0007ffe0ff */
.L_x_23:
[----:B------:R-:W-:-:S05]  /*1a20*/  LEA R6, R14, 0xc0800000, 0x17 ;  /* 0xc08000000e067811 */ /* 0x000fca00078eb8ff */
[----:B------:R-:W-:Y:S01]  /*1a30*/  IMAD.IADD R6, R7, 0x1, -R6 ;  /* 0x0000000107067824 */ /* 0x000fe200078e0a06 */
[----:B------:R-:W-:-:S03]  /*1a40*/  IADD3 R7, PT, PT, R12, -0x7f, RZ ;  /* 0xffffff810c077810 */ /* 0x000fc60007ffe0ff */
[----:B------:R-:W0:Y:S01]  /*1a50*/  MUFU.RCP R10, R6 ;  /* 0x00000006000a7308 */ /* 0x000e220000001000 */
[----:B------:R-:W-:Y:S01]  /*1a60*/  FADD.FTZ R11, -R6, -RZ ;  /* 0x800000ff060b7221 */ /* 0x000fe20000010100 */
[----:B------:R-:W-:-:S03]  /*1a70*/  IMAD R0, R7, -0x800000, R0 ;  /* 0xff80000007007824 */ /* 0x000fc600078e0200 */
[----:B0-----:R-:W-:-:S04]  /*1a80*/  FFMA R13, R10, R11, 1 ;  /* 0x3f8000000a0d7423 */ /* 0x001fc8000000000b */
[----:B------:R-:W-:-:S04]  /*1a90*/  FFMA R15, R10, R13, R10 ;  /* 0x0000000d0a0f7223 */ /* 0x000fc8000000000a */
[----:B------:R-:W-:-:S04]  /*1aa0*/  FFMA R10, R0, R15, RZ ;  /* 0x0000000f000a7223 */ /* 0x000fc800000000ff */
[----:B------:R-:W-:-:S04]  /*1ab0*/  FFMA R13, R11, R10, R0 ;  /* 0x0000000a0b0d7223 */ /* 0x000fc80000000000 */
[----:B------:R-:W-:Y:S01]  /*1ac0*/  FFMA R12, R15, R13, R10 ;  /* 0x0000000d0f0c7223 */ /* 0x000fe2000000000a */
[----:B------:R-:W-:-:S03]  /*1ad0*/  IADD3 R10, PT, PT, R7, 0x7f, -R14 ;  /* 0x0000007f070a7810 */ /* 0x000fc60007ffe80e */
[----:B------:R-:W-:Y:S02]  /*1ae0*/  FFMA R11, R11, R12, R0 ;  /* 0x0000000c0b0b7223 */ /* 0x000fe40000000000 */
[----:B------:R-:W-:Y:S02]  /*1af0*/  IMAD.IADD R3, R10, 0x1, R3 ;  /* 0x000000010a037824 */ /* 0x000fe400078e0203 */
[----:B------:R-:W-:-:S05]  /*1b00*/  FFMA R0, R15, R11, R12 ;  /* 0x0000000b0f007223 */ /* 0x000fca000000000c */
[----:B------:R-:W-:-:S04]  /*1b10*/  SHF.R.U32.HI R6, RZ, 0x17, R0 ;  /* 0x00000017ff067819 */ /* 0x000fc80000011600 */
[----:B------:R-:W-:-:S04]  /*1b20*/  LOP3.LUT R6, R6, 0xff, RZ, 0xc0, !PT ;  /* 0x000000ff06067812 */ /* 0x000fc800078ec0ff */
[----:B------:R-:W-:-:S05]  /*1b30*/  IADD3 R13, PT, PT, R6, R3, RZ ;  /* 0x00000003060d7210 */ /* 0x000fca0007ffe0ff */
[----:B------:R-:W-:-:S05]  /*1b40*/  VIADD R6, R13, 0xffffffff ;  /* 0xffffffff0d067836 */ /* 0x000fca0000000000 */
[----:B------:R-:W-:-:S13]  /*1b50*/  ISETP.GE.U32.AND P1, PT, R6, 0xfe, PT ;  /* 0x000000fe0600780c */ /* 0x000fda0003f26070 */
[----:B------:R-:W-:Y:S05]  /*1b60*/  @!P1 BRA `(.L_x_28) ;  /* 0x0000000000809947 */ /* 0x000fea0003800000 */
[----:B------:R-:W-:-:S13]  /*1b70*/  ISETP.GT.AND P1, PT, R13, 0xfe, PT ;  /* 0x000000fe0d00780c */ /* 0x000fda0003f24270 */
[----:B------:R-:W-:Y:S05]  /*1b80*/  @P1 BRA `(.L_x_29) ;  /* 0x00000000006c1947 */ /* 0x000fea0003800000 */
[----:B------:R-:W-:-:S13]  /*1b90*/  ISETP.GE.AND P1, PT, R13, 0x1, PT ;  /* 0x000000010d00780c */ /* 0x000fda0003f26270 */
[----:B------:R-:W-:Y:S05]  /*1ba0*/  @P1 BRA `(.L_x_30) ;  /* 0x0000000000981947 */ /* 0x000fea0003800000 */
[----:B------:R-:W-:Y:S02]  /*1bb0*/  ISETP.GE.AND P1, PT, R13, -0x18, PT ;  /* 0xffffffe80d00780c */ /* 0x000fe40003f26270 */
[----:B------:R-:W-:-:S11]  /*1bc0*/  LOP3.LUT R0, R0, 0x80000000, RZ, 0xc0, !PT ;  /* 0x8000000000007812 */ /* 0x000fd600078ec0ff */
[----:B------:R-:W-:Y:S05]  /*1bd0*/  @!P1 BRA `(.L_x_30) ;  /* 0x00000000008c9947 */ /* 0x000fea0003800000 */
[-CC-:B------:R-:W-:Y:S01]  /*1be0*/  FFMA.RZ R3, R15, R11.reuse, R12.reuse ;  /* 0x0000000b0f037223 */ /* 0x180fe2000000c00c */
[----:B------:R-:W-:Y:S01]  /*1bf0*/  IADD3 R10, PT, PT, R13, 0x20, RZ ;  /* 0x000000200d0a7810 */ /* 0x000fe20007ffe0ff */
[-CC-:B------:R-:W-:Y:S01]  /*1c00*/  FFMA.RM R6, R15, R11.reuse, R12.reuse ;  /* 0x0000000b0f067223 */ /* 0x180fe2000000400c */
[----:B------:R-:W-:Y:S02]  /*1c10*/  ISETP.NE.AND P3, PT, R13, RZ, PT ;  /* 0x000000ff0d00720c */ /* 0x000fe40003f65270 */
[----:B------:R-:W-:Y:S01]  /*1c20*/  LOP3.LUT R7, R3, 0x7fffff, RZ, 0xc0, !PT ;  /* 0x007fffff03077812 */ /* 0x000fe200078ec0ff */
[----:B------:R-:W-:Y:S01]  /*1c30*/  FFMA.RP R3, R15, R11, R12 ;  /* 0x0000000b0f037223 */ /* 0x000fe2000000800c */
[----:B------:R-:W-:Y:S01]  /*1c40*/  IMAD.MOV R11, RZ, RZ, -R13 ;  /* 0x000000ffff0b7224 */ /* 0x000fe200078e0a0d */
[----:B------:R-:W-:Y:S02]  /*1c50*/  ISETP.NE.AND P2, PT, R13, RZ, PT ;  /* 0x000000ff0d00720c */ /* 0x000fe40003f45270 */
[----:B------:R-:W-:-:S02]  /*1c60*/  LOP3.LUT R7, R7, 0x800000, RZ, 0xfc, !PT ;  /* 0x0080000007077812 */ /* 0x000fc400078efcff */
[----:B------:R-:W-:Y:S02]  /*1c70*/  FSETP.NEU.FTZ.AND P1, PT, R3, R6, PT ;  /* 0x000000060300720b */ /* 0x000fe40003f3d000 */
[----:B------:R-:W-:Y:S02]  /*1c80*/  SHF.L.U32 R10, R7, R10, RZ ;  /* 0x0000000a070a7219 */ /* 0x000fe400000006ff */
[----:B------:R-:W-:Y:S02]  /*1c90*/  SEL R6, R11, RZ, P3 ;  /* 0x000000ff0b067207 */ /* 0x000fe40001800000 */
[----:B------:R-:W-:Y:S02]  /*1ca0*/  ISETP.NE.AND P2, PT, R10, RZ, P2 ;  /* 0x000000ff0a00720c */ /* 0x000fe40001745270 */
[----:B------:R-:W-:Y:S02]  /*1cb0*/  SHF.R.U32.HI R6, RZ, R6, R7 ;  /* 0x00000006ff067219 */ /* 0x000fe40000011607 */
[----:B------:R-:W-:-:S02]  /*1cc0*/  PLOP3.LUT P1, PT, P1, P2, PT, 0xf8, 0x8f ;  /* 0x00000000008f781c */ /* 0x000fc40000f25f70 */
[----:B------:R-:W-:Y:S02]  /*1cd0*/  SHF.R.U32.HI R10, RZ, 0x1, R6 ;  /* 0x00000001ff0a7819 */ /* 0x000fe40000011606 */
[----:B------:R-:W-:-:S04]  /*1ce0*/  SEL R3, RZ, 0x1, !P1 ;  /* 0x00000001ff037807 */ /* 0x000fc80004800000 */
[----:B------:R-:W-:-:S04]  /*1cf0*/  LOP3.LUT R3, R3, 0x1, R10, 0xf8, !PT ;  /* 0x0000000103037812 */ /* 0x000fc800078ef80a */
[----:B------:R-:W-:-:S04]  /*1d00*/  LOP3.LUT R3, R3, R6, RZ, 0xc0, !PT ;  /* 0x0000000603037212 */ /* 0x000fc800078ec0ff */
[----:B------:R-:W-:-:S04]  /*1d10*/  IADD3 R3, PT, PT, R10, R3, RZ ;  /* 0x000000030a037210 */ /* 0x000fc80007ffe0ff */
[----:B------:R-:W-:Y:S01]  /*1d20*/  LOP3.LUT R0, R3, R0, RZ, 0xfc, !PT ;  /* 0x0000000003007212 */ /* 0x000fe200078efcff */
[----:B------:R-:W-:Y:S06]  /*1d30*/  BRA `(.L_x_30) ;  /* 0x0000000000347947 */ /* 0x000fec0003800000 */
.L_x_29:
[----:B------:R-:W-:-:S04]  /*1d40*/  LOP3.LUT R0, R0, 0x80000000, RZ, 0xc0, !PT ;  /* 0x8000000000007812 */ /* 0x000fc800078ec0ff */
[----:B------:R-:W-:Y:S01]  /*1d50*/  LOP3.LUT R0, R0, 0x7f800000, RZ, 0xfc, !PT ;  /* 0x7f80000000007812 */ /* 0x000fe200078efcff */
[----:B------:R-:W-:Y:S06]  /*1d60*/  BRA `(.L_x_30) ;  /* 0x0000000000287947 */ /* 0x000fec0003800000 */
.L_x_28:
[----:B------:R-:W-:Y:S01]  /*1d70*/  IMAD R0, R3, 0x800000, R0 ;  /* 0x0080000003007824 */ /* 0x000fe200078e0200 */
[----:B------:R-:W-:Y:S06]  /*1d80*/  BRA `(.L_x_30) ;  /* 0x0000000000207947 */ /* 0x000fec0003800000 */
.L_x_27:
[----:B------:R-:W-:-:S04]  /*1d90*/  LOP3.LUT R0, R7, 0x80000000, R0, 0x48, !PT ;  /* 0x8000000007007812 */ /* 0x000fc800078e4800 */
[----:B------:R-:W-:Y:S01]  /*1da0*/  LOP3.LUT R0, R0, 0x7f800000, RZ, 0xfc, !PT ;  /* 0x7f80000000007812 */ /* 0x000fe200078efcff */
[----:B------:R-:W-:Y:S06]  /*1db0*/  BRA `(.L_x_30) ;  /* 0x0000000000147947 */ /* 0x000fec0003800000 */
.L_x_26:
[----:B------:R-:W-:Y:S01]  /*1dc0*/  LOP3.LUT R0, R7, 0x80000000, R0, 0x48, !PT ;  /* 0x8000000007007812 */ /* 0x000fe200078e4800 */
[----:B------:R-:W-:Y:S06]  /*1dd0*/  BRA `(.L_x_30) ;  /* 0x00000000000c7947 */ /* 0x000fec0003800000 */
.L_x_25:
[----:B------:R-:W0:Y:S01]  /*1de0*/  MUFU.RSQ R0, -QNAN ;  /* 0xffc0000000007908 */ /* 0x000e220000001400 */
[----:B------:R-:W-:Y:S05]  /*1df0*/  BRA `(.L_x_30) ;  /* 0x0000000000047947 */ /* 0x000fea0003800000 */
.L_x_24:
[----:B------:R-:W-:-:S07]  /*1e00*/  FADD.FTZ R0, R0, R9 ;  /* 0x0000000900007221 */ /* 0x000fce0000010000 */
.L_x_30:
[----:B------:R-:W-:-:S04]  /*1e10*/  HFMA2 R3, -RZ, RZ, 0, 0 ;  /* 0x00000000ff037431 */ /* 0x000fc800000001ff */
[----:B0-----:R-:W-:Y:S05]  /*1e20*/  RET.REL.NODEC R2 `(_Z15batchNormKernelPKfPfmmmmf) ;  /* 0xffffffe002747950 */ /* 0x001fea0003c3ffff */
.L_x_31:
[----:B------:R-:W-:-:S00]  /*1e30*/  BRA `(.L_x_31) ;  /* 0xfffffffc00fc7947 */ /* 0x000fc0000383ffff */
[----:B------:R-:W-:-:S00]  /*1e40*/  NOP ;  /* 0x0000000000007918 */ /* 0x000fc00000000000 */
        /* <DEDUP_REMOVED lines=11> */
.L_x_33:


//--------------------- .nv.shared._Z15batchNormKernelPKfPfmmmmf --------------------------
	.section	.nv.shared._Z15batchNormKernelPKfPfmmmmf,"aw",@nobits
	.sectionflags	@""
	.align	4
.nv.shared._Z15batchNormKernelPKfPfmmmmf:
	.zero		9216


//--------------------- .nv.shared.reserved.0     --------------------------
	.section	.nv.shared.reserved.0,"aw",@nobits
	.weak		__nv_reservedSMEM_offset_0_alias
	.size		__nv_reservedSMEM_offset_0_alias, 0, 64
	.other		__nv_reservedSMEM_offset_0_alias,@"STO_CUDA_RESERVED_SHARED STV_DEFAULT"
__nv_reservedSMEM_offset_0_alias:
	.zero		0
	.zero		64


//--------------------- .nv.constant0._Z15batchNormKernelPKfPfmmmmf --------------------------
	.section	.nv.constant0._Z15batchNormKernelPKfPfmmmmf,"a",@progbits
	.sectionflags	@""
	.align	4
.nv.constant0._Z15batchNormKernelPKfPfmmmmf:
	.zero		948


//--------------------- SYMBOLS --------------------------

	.type		.nv.reservedSmem.offset0,@object
	.size		.nv.reservedSmem.offset0,0x4
	.type		.nv.reservedSmem.cap,@object
	.size		.nv.reservedSmem.cap,0x4
